def gluon_wgmma(
    a_ptr,
    b_ptr,
    c_ptr,
    M,
    N,
    K,
    stride_am,
    stride_bk,
    stride_cm,
    BLOCK_M: gl.constexpr,
    BLOCK_N: gl.constexpr,
    BLOCK_K: gl.constexpr,
    DTYPE: gl.constexpr,
    A_LAYOUT: gl.constexpr,
    B_LAYOUT: gl.constexpr,
    C_LAYOUT: gl.constexpr,
    B_SHAPE: gl.constexpr,
    TRANS_B: gl.constexpr,
    NUM_BUFFERS: gl.constexpr,
    NUM_WARPS: gl.constexpr,
):
    a_desc = tma.make_tensor_descriptor(
        a_ptr, [M, K], [stride_am, 1], [BLOCK_M, BLOCK_K], A_LAYOUT
    )
    b_desc = tma.make_tensor_descriptor(
        b_ptr,
        [N, K] if TRANS_B else [K, N],
        [stride_bk, 1],
        B_SHAPE,
        B_LAYOUT,
    )
    c_desc = tma.make_tensor_descriptor(
        c_ptr, [M, N], [stride_cm, 1], [BLOCK_M, BLOCK_N], C_LAYOUT
    )

    a_bufs = gl.allocate_shared_memory(
        DTYPE, [NUM_BUFFERS, BLOCK_M, BLOCK_K], A_LAYOUT
    )
    b_bufs = gl.allocate_shared_memory(DTYPE, [NUM_BUFFERS] + B_SHAPE, B_LAYOUT)

    pid_m = gl.program_id(0)
    pid_n = gl.program_id(1)
    off_m = pid_m * BLOCK_M
    off_n = pid_n * BLOCK_N

    mma_layout: gl.constexpr = pick_wgmma_layout(DTYPE, BLOCK_M, BLOCK_N, NUM_WARPS)
    acc = warpgroup_mma_init(
        gl.zeros((BLOCK_M, BLOCK_N), dtype=gl.float32, layout=mma_layout)
    )

    bars = gl.allocate_shared_memory(
        gl.int64, [NUM_BUFFERS, 1], mbarrier.MBarrierLayout()
    )
    for i in gl.static_range(NUM_BUFFERS):
        mbarrier.init(bars.index(i), count=1)
    idx = 0
    phase = 0

    for k in range(0, K, BLOCK_K):
        a = a_bufs.index(idx)
        b = b_bufs.index(idx)
        bar = bars.index(idx)
        mbarrier.expect(bar, a_desc.block_type.nbytes + b_desc.block_type.nbytes)
        tma.async_copy_global_to_shared(a_desc, [off_m, k], bar, a)
        tma.async_copy_global_to_shared(
            b_desc, [off_n, k] if TRANS_B else [k, off_n], bar, b
        )
        mbarrier.wait(bar, phase=phase)

        if TRANS_B:
            b = b.permute((1, 0))
        acc = warpgroup_mma_wait(num_outstanding=0, deps=(acc,))
        acc = warpgroup_mma(a, b, acc, is_async=True)

        idx += 1
        if idx == NUM_BUFFERS:
            idx = 0
            phase ^= 1

    acc = warpgroup_mma_wait(num_outstanding=0, deps=(acc,))
    for i in gl.static_range(NUM_BUFFERS):
        mbarrier.invalidate(bars.index(i))

    c_smem = gl.allocate_shared_memory(DTYPE, [BLOCK_M, BLOCK_N], C_LAYOUT)
    c_smem.store(acc.to(DTYPE))
    fence_async_shared()
    tma.async_copy_shared_to_global(c_desc, [off_m, off_n], c_smem)
    tma.store_wait(pendings=0)

# config = {"BLOCK_K": 64, "BLOCK_M": 64, "BLOCK_N": 64, "arch": "sm_90", "dtype": "fp16", "num_buffers": 3, "num_warps": 8, "trans_b": 0}
# arch = sm_90


// ===== COMPILED SASS (sm_90a) =====

	.target	sm_90a

	.elftype	@"ET_EXEC"


//--------------------- .note.nv.tkinfo           --------------------------
	.section	.note.nv.tkinfo,"",@"SHT_NOTE"
	.sectionflags	@"SHF_NOTE_NV_TKINFO"
	.tkinfo
        /*0018*/ 	.word	0x00000002
        /*0030*/ 	.string	""
        /*0030*/ 	.string	"ptxas"
        /*0030*/ 	.string	"Cuda compilation tools, release 13.0, V13.0.88"
        /*0030*/ 	.string	"Build cuda_13.0.r13.0/compiler.36424714_0"
        /*0030*/ 	.string	"-v  -suppress-debug-info  -lineinfo  -arch sm_90a "



//--------------------- .note.nv.cuinfo           --------------------------
	.section	.note.nv.cuinfo,"",@"SHT_NOTE"
	.sectionflags	@"SHF_NOTE_NV_CUINFO"
        /*0018*/ 	.short	0x0002
        /*001a*/ 	.short	0x005a
        /*001c*/ 	.short	0x0082
	.zero		2


//--------------------- .nv.info                  --------------------------
	.section	.nv.info,"",@"SHT_CUDA_INFO"
	.align	4


	//----- nvinfo : EIATTR_REGCOUNT
	.align		4
        /*0000*/ 	.byte	0x04, 0x2f
        /*0002*/ 	.short	(.L_1 - .L_0)
	.align		4
.L_0:
        /*0004*/ 	.word	index@(gluon_wgmma)
        /*0008*/ 	.word	0x0000002a


	//----- nvinfo : EIATTR_FRAME_SIZE
	.align		4
.L_1:
        /*000c*/ 	.byte	0x04, 0x11
        /*000e*/ 	.short	(.L_3 - .L_2)
	.align		4
.L_2:
        /*0010*/ 	.word	index@(gluon_wgmma)
        /*0014*/ 	.word	0x00000000


	//----- nvinfo : EIATTR_MIN_STACK_SIZE
	.align		4
.L_3:
        /*0018*/ 	.byte	0x04, 0x12
        /*001a*/ 	.short	(.L_5 - .L_4)
	.align		4
.L_4:
        /*001c*/ 	.word	index@(gluon_wgmma)
        /*0020*/ 	.word	0x00000000
.L_5:


//--------------------- .nv.compat                --------------------------
	.section	.nv.compat,"",@"SHT_CUDA_COMPAT_INFO"
	.align	4
        /*0000*/ 	.byte	0x02, 0x09, 0x01, 0x00, 0x02, 0x02, 0x04, 0x00, 0x02, 0x05, 0x05, 0x00, 0x03, 0x07, 0x01, 0x01
        /*0010*/ 	.byte	0x02, 0x03, 0x03, 0x00, 0x02, 0x06, 0x01, 0x00, 0x04, 0x0b, 0x08, 0x00, 0x00, 0x00, 0x00, 0x00
        /*0020*/ 	.byte	0x00, 0x00, 0x00, 0x00


//--------------------- .nv.info.gluon_wgmma      --------------------------
	.section	.nv.info.gluon_wgmma,"",@"SHT_CUDA_INFO"
	.sectionflags	@""
	.align	4


	//----- nvinfo : EIATTR_CUDA_API_VERSION
	.align		4
        /*0000*/ 	.byte	0x04, 0x37
        /*0002*/ 	.short	(.L_7 - .L_6)
.L_6:
        /*0004*/ 	.word	0x00000082


	//----- nvinfo : EIATTR_KPARAM_INFO
	.align		4
.L_7:
        /*0008*/ 	.byte	0x04, 0x17
        /*000a*/ 	.short	(.L_9 - .L_8)
.L_8:
        /*000c*/ 	.word	0x00000000
        /*0010*/ 	.short	0x000a
        /*0012*/ 	.short	0x0048
        /*0014*/ 	.byte	0x00, 0xf4, 0x21, 0x00


	//----- nvinfo : EIATTR_KPARAM_INFO
	.align		4
.L_9:
        /*0018*/ 	.byte	0x04, 0x17
        /*001a*/ 	.short	(.L_11 - .L_10)
.L_10:
        /*001c*/ 	.word	0x00000000
        /*0020*/ 	.short	0x0009
        /*0022*/ 	.short	0x0040
        /*0024*/ 	.byte	0x00, 0xf4, 0x21, 0x00


	//----- nvinfo : EIATTR_KPARAM_INFO
	.align		4
.L_11:
        /*0028*/ 	.byte	0x04, 0x17
        /*002a*/ 	.short	(.L_13 - .L_12)
.L_12:
        /*002c*/ 	.word	0x00000000
        /*0030*/ 	.short	0x0008
        /*0032*/ 	.short	0x0038
        /*0034*/ 	.byte	0x00, 0xf0, 0x21, 0x00


	//----- nvinfo : EIATTR_KPARAM_INFO
	.align		4
.L_13:
        /*0038*/ 	.byte	0x04, 0x17
        /*003a*/ 	.short	(.L_15 - .L_14)
.L_14:
        /*003c*/ 	.word	0x00000000
        /*0040*/ 	.short	0x0007
        /*0042*/ 	.short	0x0030
        /*0044*/ 	.byte	0x00, 0xf0, 0x21, 0x00


	//----- nvinfo : EIATTR_KPARAM_INFO
	.align		4
.L_15:
        /*0048*/ 	.byte	0x04, 0x17
        /*004a*/ 	.short	(.L_17 - .L_16)
.L_16:
        /*004c*/ 	.word	0x00000000
        /*0050*/ 	.short	0x0006
        /*0052*/ 	.short	0x0028
        /*0054*/ 	.byte	0x00, 0xf0, 0x21, 0x00


	//----- nvinfo : EIATTR_KPARAM_INFO
	.align		4
.L_17:
        /*0058*/ 	.byte	0x04, 0x17
        /*005a*/ 	.short	(.L_19 - .L_18)
.L_18:
        /*005c*/ 	.word	0x00000000
        /*0060*/ 	.short	0x0005
        /*0062*/ 	.short	0x0020
        /*0064*/ 	.byte	0x00, 0xf0, 0x11, 0x00


	//----- nvinfo : EIATTR_KPARAM_INFO
	.align		4
.L_19:
        /*0068*/ 	.byte	0x04, 0x17
        /*006a*/ 	.short	(.L_21 - .L_20)
.L_20:
        /*006c*/ 	.word	0x00000000
        /*0070*/ 	.short	0x0004
        /*0072*/ 	.short	0x001c
        /*0074*/ 	.byte	0x00, 0xf0, 0x11, 0x00


	//----- nvinfo : EIATTR_KPARAM_INFO
	.align		4
.L_21:
        /*0078*/ 	.byte	0x04, 0x17
        /*007a*/ 	.short	(.L_23 - .L_22)
.L_22:
        /*007c*/ 	.word	0x00000000
        /*0080*/ 	.short	0x0003
        /*0082*/ 	.short	0x0018
        /*0084*/ 	.byte	0x00, 0xf0, 0x11, 0x00


	//----- nvinfo : EIATTR_KPARAM_INFO
	.align		4
.L_23:
        /*0088*/ 	.byte	0x04, 0x17
        /*008a*/ 	.short	(.L_25 - .L_24)
.L_24:
        /*008c*/ 	.word	0x00000000
        /*0090*/ 	.short	0x0002
        /*0092*/ 	.short	0x0010
        /*0094*/ 	.byte	0x00, 0xf4, 0x21, 0x00


	//----- nvinfo : EIATTR_KPARAM_INFO
	.align		4
.L_25:
        /*0098*/ 	.byte	0x04, 0x17
        /*009a*/ 	.short	(.L_27 - .L_26)
.L_26:
        /*009c*/ 	.word	0x00000000
        /*00a0*/ 	.short	0x0001
        /*00a2*/ 	.short	0x0008
        /*00a4*/ 	.byte	0x00, 0xf4, 0x21, 0x00


	//----- nvinfo : EIATTR_KPARAM_INFO
	.align		4
.L_27:
        /*00a8*/ 	.byte	0x04, 0x17
        /*00aa*/ 	.short	(.L_29 - .L_28)
.L_28:
        /*00ac*/ 	.word	0x00000000
        /*00b0*/ 	.short	0x0000
        /*00b2*/ 	.short	0x0000
        /*00b4*/ 	.byte	0x00, 0xf4, 0x21, 0x00


	//----- nvinfo : EIATTR_SPARSE_MMA_MASK
	.align		4
.L_29:
        /*00b8*/ 	.byte	0x03, 0x50
        /*00ba*/ 	.short	0x0000


	//----- nvinfo : EIATTR_MAXREG_COUNT
	.align		4
        /*00bc*/ 	.byte	0x03, 0x1b
        /*00be*/ 	.short	0x00ff


	//----- nvinfo : EIATTR_NUM_BARRIERS
	.align		4
        /*00c0*/ 	.byte	0x02, 0x4c
        /*00c2*/ 	.byte	0x01
	.zero		1


	//----- nvinfo : EIATTR_MERCURY_ISA_VERSION
	.align		4
        /*00c4*/ 	.byte	0x03, 0x5f
        /*00c6*/ 	.short	0x0101


	//----- nvinfo : EIATTR_INT_WARP_WIDE_INSTR_OFFSETS
	.align		4
        /*00c8*/ 	.byte	0x04, 0x31
        /*00ca*/ 	.short	(.L_31 - .L_30)


	//   ....[0]....
.L_30:
        /*00cc*/ 	.word	0x000012d0


	//   ....[1]....
        /*00d0*/ 	.word	0x000012f0


	//   ....[2]....
        /*00d4*/ 	.word	0x00001300


	//   ....[3]....
        /*00d8*/ 	.word	0x000013e0


	//   ....[4]....
        /*00dc*/ 	.word	0x00001640


	//   ....[5]....
        /*00e0*/ 	.word	0x00001650


	//   ....[6]....
        /*00e4*/ 	.word	0x000016d0


	//   ....[7]....
        /*00e8*/ 	.word	0x000016e0


	//   ....[8]....
        /*00ec*/ 	.word	0x00001b30


	//   ....[9]....
        /*00f0*/ 	.word	0x00001b40


	//----- nvinfo : EIATTR_COOP_GROUP_MASK_REGIDS
	.align		4
.L_31:
        /*00f4*/ 	.byte	0x04, 0x29
        /*00f6*/ 	.short	(.L_33 - .L_32)


	//   ....[0]....
.L_32:
        /*00f8*/ 	.word	0xffffffff


	//   ....[1]....
        /*00fc*/ 	.word	0xffffffff


	//   ....[2]....
        /*0100*/ 	.word	0xffffffff


	//----- nvinfo : EIATTR_COOP_GROUP_INSTR_OFFSETS
	.align		4
.L_33:
        /*0104*/ 	.byte	0x04, 0x28
        /*0106*/ 	.short	(.L_35 - .L_34)


	//   ....[0]....
.L_34:
        /*0108*/ 	.word	0x00000150


	//   ....[1]....
        /*010c*/ 	.word	0x00000720


	//   ....[2]....
        /*0110*/ 	.word	0x00000cd0


	//----- nvinfo : EIATTR_MBARRIER_INSTR_OFFSETS
	.align		4
.L_35:
        /*0114*/ 	.byte	0x04, 0x39
        /*0116*/ 	.short	(.L_37 - .L_36)


	//   ....[0]....
.L_36:
        /*0118*/ 	.word	0x00001410
        /*011c*/ 	.word	0x000000ff
        /*0120*/ 	.word	0x0000c000
        /*0124*/ 	.short	0x0100
        /*0126*/ 	.byte	0x10
	.zero		1


	//   ....[1]....
        /*0128*/ 	.word	0x00001430
        /*012c*/ 	.word	0x000000ff
        /*0130*/ 	.word	0x0000c008
        /*0134*/ 	.short	0x0100
        /*0136*/ 	.byte	0x10
	.zero		1


	//   ....[2]....
        /*0138*/ 	.word	0x00001460
        /*013c*/ 	.word	0x000000ff
        /*0140*/ 	.word	0x0000c010
        /*0144*/ 	.short	0x0100
        /*0146*/ 	.byte	0x10
	.zero		1


	//   ....[3]....
        /*0148*/ 	.word	0x000017a0
        /*014c*/ 	.word	0x000000ff
        /*0150*/ 	.word	0x0000c000
        /*0154*/ 	.short	0x010a
        /*0156*/ 	.byte	0x20
	.zero		1


	//   ....[4]....
        /*0158*/ 	.word	0x00001a70
        /*015c*/ 	.word	0x000000ff
        /*0160*/ 	.word	0x0000c000
        /*0164*/ 	.short	0x0108
        /*0166*/ 	.byte	0x10
	.zero		1


	//   ....[5]....
        /*0168*/ 	.word	0x00001b10
        /*016c*/ 	.word	0x000000ff
        /*0170*/ 	.word	0x0000c008
        /*0174*/ 	.short	0x0108
        /*0176*/ 	.byte	0x10
	.zero		1


	//   ....[6]....
        /*0178*/ 	.word	0x00001b70
        /*017c*/ 	.word	0x000000ff
        /*0180*/ 	.word	0x0000c010
        /*0184*/ 	.short	0x0108
        /*0186*/ 	.byte	0x10
	.zero		1


	//   ....[7]....
        /*0188*/ 	.word	0x00001c20
        /*018c*/ 	.word	0x000000ff
        /*0190*/ 	.word	0x0000c000
        /*0194*/ 	.short	0x010a
        /*0196*/ 	.byte	0x20
	.zero		1


	//----- nvinfo : EIATTR_NUM_MBARRIERS
	.align		4
.L_37:
        /*0198*/ 	.byte	0x03, 0x38
        /*019a*/ 	.short	0x0003


	//----- nvinfo : EIATTR_EXIT_INSTR_OFFSETS
	.align		4
        /*019c*/ 	.byte	0x04, 0x1c
        /*019e*/ 	.short	(.L_39 - .L_38)


	//   ....[0]....
.L_38:
        /*01a0*/ 	.word	0x00001c10


	//----- nvinfo : EIATTR_REQNTID
	.align		4
.L_39:
        /*01a4*/ 	.byte	0x04, 0x10
        /*01a6*/ 	.short	(.L_41 - .L_40)
.L_40:
        /*01a8*/ 	.word	0x00000100
        /*01ac*/ 	.word	0x00000001
        /*01b0*/ 	.word	0x00000001


	//----- nvinfo : EIATTR_CRS_STACK_SIZE
	.align		4
.L_41:
        /*01b4*/ 	.byte	0x04, 0x1e
        /*01b6*/ 	.short	(.L_43 - .L_42)
.L_42:
        /*01b8*/ 	.word	0x00000000


	//----- nvinfo : EIATTR_CBANK_PARAM_SIZE
	.align		4
.L_43:
        /*01bc*/ 	.byte	0x03, 0x19
        /*01be*/ 	.short	0x0050


	//----- nvinfo : EIATTR_PARAM_CBANK
	.align		4
        /*01c0*/ 	.byte	0x04, 0x0a
        /*01c2*/ 	.short	(.L_45 - .L_44)
	.align		4
.L_44:
        /*01c4*/ 	.word	index@(.nv.constant0.gluon_wgmma)
        /*01c8*/ 	.short	0x0210
        /*01ca*/ 	.short	0x0050


	//----- nvinfo : EIATTR_SW_WAR
	.align		4
.L_45:
        /*01cc*/ 	.byte	0x04, 0x36
        /*01ce*/ 	.short	(.L_47 - .L_46)
.L_46:
        /*01d0*/ 	.word	0x00000008
.L_47:


//--------------------- .nv.callgraph             --------------------------
	.section	.nv.callgraph,"",@"SHT_CUDA_CALLGRAPH"
	.align	4
	.sectionentsize	8
	.align		4
        /*0000*/ 	.word	0x00000000
	.align		4
        /*0004*/ 	.word	0xffffffff
	.align		4
        /*0008*/ 	.word	0x00000000
	.align		4
        /*000c*/ 	.word	0xfffffffe
	.align		4
        /*0010*/ 	.word	0x00000000
	.align		4
        /*0014*/ 	.word	0xfffffffd
	.align		4
        /*0018*/ 	.word	0x00000000
	.align		4
        /*001c*/ 	.word	0xfffffffc


//--------------------- .text.gluon_wgmma         --------------------------
	.section	.text.gluon_wgmma,"ax",@progbits
	.align	128
        .global         gluon_wgmma
        .type           gluon_wgmma,@function
        .size           gluon_wgmma,(.L_x_52 - gluon_wgmma)
        .other          gluon_wgmma,@"STO_CUDA_ENTRY STV_DEFAULT"
gluon_wgmma:
.text.gluon_wgmma:
[----:B------:R-:W-:Y:S01]  /*0000*/  LDC R1, c[0x0][0x28] ;  /* 0x00000a00ff017b82 */ /* 0x000fe20000000800 */
[----:B------:R-:W1:Y:S07]  /*0010*/  S2R R0, SR_TID.X ;  /* 0x0000000000007919 */ /* 0x000e6e0000002100 */
[----:B------:R-:W2:Y:S01]  /*0020*/  S2UR UR4, SR_CgaCtaId ;  /* 0x00000000000479c3 */ /* 0x000ea20000008800 */
[----:B------:R-:W-:Y:S01]  /*0030*/  UMOV UR16, 0x400 ;  /* 0x0000040000107882 */ /* 0x000fe20000000000 */
[----:B------:R-:W-:Y:S01]  /*0040*/  ULDC UR6, c[0x0][0xc] ;  /* 0x0000030000067ab9 */ /* 0x000fe20000000800 */
[----:B------:R-:W-:Y:S01]  /*0050*/  ULDC.64 UR28, c[0x0][0x250] ;  /* 0x00009400001c7ab9 */ /* 0x000fe20000000a00 */
[----:B------:R-:W-:Y:S04]  /*0060*/  BSSY B0, `(.L_x_0) ;  /* 0x000001f000007945 */ /* 0x000fe80003800000 */
[----:B------:R-:W3:Y:S08]  /*0070*/  LDC R2, c[0x0][0x228] ;  /* 0x00008a00ff027b82 */ /* 0x000ef00000000800 */
[----:B------:R-:W4:Y:S08]  /*0080*/  LDC R7, c[0x0][0x230] ;  /* 0x00008c00ff077b82 */ /* 0x000f300000000800 */
[----:B------:R-:W-:Y:S01]  /*0090*/  S2UR UR30, SR_CTAID.Y ;  /* 0x00000000001e79c3 */ /* 0x000fe20000002600 */
[----:B--2---:R-:W-:-:S03]  /*00a0*/  ULEA UR16, UR4, UR16, 0x18 ;  /* 0x0000001004107291 */ /* 0x004fc6000f8ec03f */
[----:B------:R-:W-:Y:S01]  /*00b0*/  ULDC UR4, c[0x0][0x10] ;  /* 0x0000040000047ab9 */ /* 0x000fe20000000800 */
[----:B-1----:R-:W-:-:S03]  /*00c0*/  LOP3.LUT R6, R0, 0xff, RZ, 0xc0, !PT ;  /* 0x000000ff00067812 */ /* 0x002fc600078ec0ff */
[----:B------:R-:W1:Y:S01]  /*00d0*/  S2UR UR5, SR_CTAID.Z ;  /* 0x00000000000579c3 */ /* 0x000e620000002700 */
[----:B---3--:R-:W-:Y:S01]  /*00e0*/  VIADD R2, R2, 0xffffffff ;  /* 0xffffffff02027836 */ /* 0x008fe20000000000 */
[C---:B------:R-:W-:Y:S02]  /*00f0*/  ISETP.GE.U32.AND P0, PT, R6.reuse, 0x20, PT ;  /* 0x000000200600780c */ /* 0x040fe40003f06070 */
[C---:B------:R-:W-:Y:S02]  /*0100*/  ISETP.NE.U32.AND P2, PT, R6.reuse, RZ, PT ;  /* 0x000000ff0600720c */ /* 0x040fe40003f45070 */
[----:B------:R-:W-:Y:S02]  /*0110*/  LEA R10, R6, UR16, 0x2 ;  /* 0x00000010060a7c11 */ /* 0x000fe4000f8e10ff */
[----:B------:R-:W2:Y:S01]  /*0120*/  S2UR UR31, SR_CTAID.X ;  /* 0x00000000001f79c3 */ /* 0x000ea20000002500 */
[----:B----4-:R-:W-:-:S06]  /*0130*/  VIADD R11, R7, 0xffffffff ;  /* 0xffffffff070b7836 */ /* 0x010fcc0000000000 */
[----:B------:R3:W-:Y:S01]  /*0140*/  @!P0 STS [R10], RZ ;  /* 0x000000ff0a008388 */ /* 0x0007e20000000800 */
[----:B------:R-:W-:-:S03]  /*0150*/  NOP ;  /* 0x0000000000007918 */ /* 0x000fc60000000000 */
[----:B------:R3:W-:Y:S01]  /*0160*/  @!P2 STS [UR16+0x24], R2 ;  /* 0x00002402ff00a988 */ /* 0x0007e20008000810 */
[----:B-1----:R-:W-:-:S03]  /*0170*/  UIMAD UR4, UR5, UR4, UR30 ;  /* 0x00000004050472a4 */ /* 0x002fc6000f8e021e */
[----:B------:R3:W-:Y:S01]  /*0180*/  @!P2 STS [UR16+0x20], R11 ;  /* 0x0000200bff00a988 */ /* 0x0007e20008000810 */
[----:B--2---:R-:W-:-:S04]  /*0190*/  UIMAD UR4, UR4, UR6, UR31 ;  /* 0x00000006040472a4 */ /* 0x004fc8000f8e021f */
[----:B------:R-:W-:-:S03]  /*01a0*/  UIMAD UR5, UR4, 0x180, URZ ;  /* 0x00000180040578a4 */ /* 0x000fc6000f8e023f */
[----:B------:R-:W-:Y:S01]  /*01b0*/  UMOV UR4, URZ ;  /* 0x0000003f00047c82 */ /* 0x000fe20008000000 */
[----:B------:R-:W-:-:S04]  /*01c0*/  UIADD3 UR24, UP0, UR5, UR28, URZ ;  /* 0x0000001c05187290 */ /* 0x000fc8000ff1e03f */
[----:B------:R-:W-:Y:S01]  /*01d0*/  ULEA.HI.X.SX32 UR25, UR5, UR29, 0x1, UP0 ;  /* 0x0000001d05197291 */ /* 0x000fe200080f0e3f */
[----:B---3--:R-:W-:Y:S11]  /*01e0*/  @P2 BRA `(.L_x_1) ;  /* 0x0000000000182947 */ /* 0x008ff60003800000 */
[----:B------:R-:W1:Y:S01]  /*01f0*/  LDS R3, [UR16+0x8] ;  /* 0x00000810ff037984 */ /* 0x000e620008000800 */
[----:B------:R-:W2:Y:S01]  /*0200*/  LDC.64 R8, c[0x0][0x210] ;  /* 0x00008400ff087b82 */ /* 0x000ea20000000a00 */
[----:B------:R-:W-:Y:S02]  /*0210*/  IMAD.MOV.U32 R4, RZ, RZ, 0x70 ;  /* 0x00000070ff047424 */ /* 0x000fe400078e00ff */
[----:B--2---:R2:W-:Y:S03]  /*0220*/  STS.64 [UR16], R8 ;  /* 0x00000008ff007988 */ /* 0x0045e60008000a10 */
[----:B-1----:R-:W-:-:S05]  /*0230*/  LOP3.LUT R3, R3, 0x10, R4, 0xd8, !PT ;  /* 0x0000001003037812 */ /* 0x002fca00078ed804 */
[----:B------:R2:W-:Y:S02]  /*0240*/  STS [UR16+0x8], R3 ;  /* 0x00000803ff007988 */ /* 0x0005e40008000810 */
.L_x_1:
[----:B------:R-:W-:Y:S05]  /*0250*/  BSYNC B0 ;  /* 0x0000000000007941 */ /* 0x000fea0003800000 */
.L_x_0:
[----:B------:R-:W-:Y:S04]  /*0260*/  BSSY B0, `(.L_x_2) ;  /* 0x000000a000007945 */ /* 0x000fe80003800000 */
[----:B------:R-:W-:Y:S05]  /*0270*/  @P2 BRA `(.L_x_3) ;  /* 0x0000000000202947 */ /* 0x000fea0003800000 */
[----:B--2---:R-:W1:Y:S01]  /*0280*/  LDS R3, [UR16+0x34] ;  /* 0x00003410ff037984 */ /* 0x004e620008000800 */
[----:B------:R-:W-:Y:S02]  /*0290*/  IMAD.MOV.U32 R4, RZ, RZ, 0x3f000000 ;  /* 0x3f000000ff047424 */ /* 0x000fe400078e00ff */
[----:B------:R-:W-:Y:S01]  /*02a0*/  @!P2 IMAD.MOV.U32 R5, RZ, RZ, 0x3f ;  /* 0x0000003fff05a424 */ /* 0x000fe200078e00ff */
[----:B------:R-:W2:Y:S02]  /*02b0*/  @!P2 LDS R8, [UR16+0x38] ;  /* 0x00003810ff08a984 */ /* 0x000ea40008000800 */
[----:B-1----:R-:W-:Y:S02]  /*02c0*/  LOP3.LUT R3, R3, 0xff000000, R4, 0xb8, !PT ;  /* 0xff00000003037812 */ /* 0x002fe400078eb804 */
[----:B--2---:R-:W-:-:S03]  /*02d0*/  @!P2 LOP3.LUT R4, R8, 0xff, R5, 0xb8, !PT ;  /* 0x000000ff0804a812 */ /* 0x004fc600078eb805 */
[----:B------:R1:W-:Y:S04]  /*02e0*/  STS [UR16+0x34], R3 ;  /* 0x00003403ff007988 */ /* 0x0003e80008000810 */
[----:B------:R1:W-:Y:S02]  /*02f0*/  @!P2 STS [UR16+0x38], R4 ;  /* 0x00003804ff00a988 */ /* 0x0003e40008000810 */
.L_x_3:
[----:B------:R-:W-:Y:S05]  /*0300*/  BSYNC B0 ;  /* 0x0000000000007941 */ /* 0x000fea0003800000 */
.L_x_2:
[----:B------:R-:W-:Y:S04]  /*0310*/  BSSY B0, `(.L_x_4) ;  /* 0x000000e000007945 */ /* 0x000fe80003800000 */
[----:B------:R-:W-:Y:S05]  /*0320*/  @P2 BRA `(.L_x_5) ;  /* 0x0000000000302947 */ /* 0x000fea0003800000 */
[----:B-1----:R-:W1:Y:S01]  /*0330*/  LDS R4, [UR16+0x34] ;  /* 0x00003410ff047984 */ /* 0x002e620008000800 */
[----:B------:R-:W3:Y:S03]  /*0340*/  LDC.64 R12, c[0x0][0x238] ;  /* 0x00008e00ff0c7b82 */ /* 0x000ee60000000a00 */
[----:B--2---:R-:W2:Y:S01]  /*0350*/  LDS R3, [UR16+0x1c] ;  /* 0x00001c10ff037984 */ /* 0x004ea20008000800 */
[C---:B---3--:R-:W-:Y:S01]  /*0360*/  SHF.L.U64.HI R8, R12.reuse, 0x1, R13 ;  /* 0x000000010c087819 */ /* 0x048fe2000001020d */
[----:B------:R-:W-:-:S03]  /*0370*/  IMAD.SHL.U32 R5, R12, 0x2, RZ ;  /* 0x000000020c057824 */ /* 0x000fc600078e00ff */
[--C-:B------:R-:W-:Y:S02]  /*0380*/  SHF.R.U32.HI R12, RZ, 0x4, R8.reuse ;  /* 0x00000004ff0c7819 */ /* 0x100fe40000011608 */
[----:B------:R-:W-:-:S05]  /*0390*/  SHF.R.U64 R5, R5, 0x4, R8 ;  /* 0x0000000405057819 */ /* 0x000fca0000001208 */
[----:B------:R3:W-:Y:S01]  /*03a0*/  STS [UR16+0xc], R5 ;  /* 0x00000c05ff007988 */ /* 0x0007e20008000810 */
[----:B-1----:R-:W-:Y:S02]  /*03b0*/  LOP3.LUT R4, R4, 0x7, RZ, 0xb8, !PT ;  /* 0x0000000704047812 */ /* 0x002fe400078eb8ff */
[----:B--2---:R-:W-:-:S03]  /*03c0*/  LOP3.LUT R3, R3, 0xf, R12, 0xb8, !PT ;  /* 0x0000000f03037812 */ /* 0x004fc600078eb80c */
[----:B------:R3:W-:Y:S04]  /*03d0*/  STS [UR16+0x34], R4 ;  /* 0x00003404ff007988 */ /* 0x0007e80008000810 */
[----:B------:R3:W-:Y:S02]  /*03e0*/  STS [UR16+0x1c], R3 ;  /* 0x00001c03ff007988 */ /* 0x0007e40008000810 */
.L_x_5:
[----:B------:R-:W-:Y:S05]  /*03f0*/  BSYNC B0 ;  /* 0x0000000000007941 */ /* 0x000fea0003800000 */
.L_x_4:
[----:B------:R-:W-:Y:S04]  /*0400*/  BSSY B1, `(.L_x_6) ;  /* 0x000001a000017945 */ /* 0x000fe80003800000 */
[----:B------:R-:W-:Y:S04]  /*0410*/  BSSY B0, `(.L_x_7) ;  /* 0x0000015000007945 */ /* 0x000fe80003800000 */
[----:B------:R-:W-:Y:S05]  /*0420*/  @P2 BRA `(.L_x_8) ;  /* 0x0000000000202947 */ /* 0x000fea0003800000 */
[----:B-123--:R-:W1:Y:S02]  /*0430*/  LDS R3, [UR16+0x34] ;  /* 0x00003410ff037984 */ /* 0x00ee640008000800 */
[----:B-1----:R-:W-:-:S05]  /*0440*/  LOP3.LUT R3, R3, 0x38, RZ, 0xb8, !PT ;  /* 0x0000003803037812 */ /* 0x002fca00078eb8ff */
[----:B------:R1:W-:Y:S01]  /*0450*/  STS [UR16+0x34], R3 ;  /* 0x00003403ff007988 */ /* 0x0003e20008000810 */
[----:B------:R-:W-:Y:S05]  /*0460*/  @P2 BRA `(.L_x_9) ;  /* 0x0000000000202947 */ /* 0x000fea0003800000 */
[----:B-1----:R-:W1:Y:S01]  /*0470*/  LDS R3, [UR16+0x8] ;  /* 0x00000810ff037984 */ /* 0x002e620008000800 */
[----:B------:R-:W-:-:S05]  /*0480*/  IMAD.MOV.U32 R4, RZ, RZ, 0x780 ;  /* 0x00000780ff047424 */ /* 0x000fca00078e00ff */
[----:B-1----:R-:W-:-:S05]  /*0490*/  LOP3.LUT R3, R3, 0x300, R4, 0xd8, !PT ;  /* 0x0000030003037812 */ /* 0x002fca00078ed804 */
[----:B------:R4:W-:Y:S02]  /*04a0*/  STS [UR16+0x8], R3 ;  /* 0x00000803ff007988 */ /* 0x0009e40008000810 */
.L_x_8:
[----:B------:R-:W-:Y:S05]  /*04b0*/  @P2 BRA `(.L_x_10) ;  /* 0x0000000000282947 */ /* 0x000fea0003800000 */
[----:B-1234-:R-:W1:Y:S02]  /*04c0*/  LDS R3, [UR16+0x8] ;  /* 0x00000810ff037984 */ /* 0x01ee640008000800 */
[----:B-1----:R-:W-:-:S05]  /*04d0*/  LOP3.LUT R3, R3, 0x1800, RZ, 0xb8, !PT ;  /* 0x0000180003037812 */ /* 0x002fca00078eb8ff */
[----:B------:R2:W-:Y:S02]  /*04e0*/  STS [UR16+0x8], R3 ;  /* 0x00000803ff007988 */ /* 0x0005e40008000810 */
.L_x_9:
[----:B------:R-:W-:Y:S05]  /*04f0*/  @P2 BREAK B0 ;  /* 0x0000000000002942 */ /* 0x000fea0003800000 */
[----:B------:R-:W-:Y:S05]  /*0500*/  @P2 BRA `(.L_x_11) ;  /* 0x0000000000242947 */ /* 0x000fea0003800000 */
[----:B------:R-:W3:Y:S01]  /*0510*/  LDS R4, [UR16+0x8] ;  /* 0x00000810ff047984 */ /* 0x000ee20008000800 */
[----:B-12---:R-:W-:-:S05]  /*0520*/  IMAD.MOV.U32 R3, RZ, RZ, 0x6000 ;  /* 0x00006000ff037424 */ /* 0x006fca00078e00ff */
[----:B---3--:R-:W-:-:S04]  /*0530*/  LOP3.LUT R3, R4, 0x6000, R3, 0xd8, !PT ;  /* 0x0000600004037812 */ /* 0x008fc800078ed803 */
[----:B------:R-:W-:-:S05]  /*0540*/  LOP3.LUT R3, R3, 0x400000, RZ, 0xb8, !PT ;  /* 0x0040000003037812 */ /* 0x000fca00078eb8ff */
[----:B------:R5:W-:Y:S02]  /*0550*/  STS [UR16+0x8], R3 ;  /* 0x00000803ff007988 */ /* 0x000be40008000810 */
.L_x_10:
[----:B------:R-:W-:Y:S05]  /*0560*/  BSYNC B0 ;  /* 0x0000000000007941 */ /* 0x000fea0003800000 */
.L_x_7:
[----:B-12345:R-:W1:Y:S02]  /*0570*/  @!P2 LDS R3, [UR16+0x8] ;  /* 0x00000810ff03a984 */ /* 0x03ee640008000800 */
[----:B-1----:R-:W-:-:S05]  /*0580*/  @!P2 LOP3.LUT R3, R3, 0x8000, RZ, 0xb8, !PT ;  /* 0x000080000303a812 */ /* 0x002fca00078eb8ff */
[----:B------:R3:W-:Y:S02]  /*0590*/  @!P2 STS [UR16+0x8], R3 ;  /* 0x00000803ff00a988 */ /* 0x0007e40008000810 */
.L_x_11:
[----:B------:R-:W-:Y:S05]  /*05a0*/  BSYNC B1 ;  /* 0x0000000000017941 */ /* 0x000fea0003800000 */
.L_x_6:
[----:B------:R-:W-:Y:S05]  /*05b0*/  WARPSYNC.ALL ;  /* 0x0000000000007948 */ /* 0x000fea0003800000 */
[----:B-123--:R-:W1:Y:S02]  /*05c0*/  LDC R3, c[0x0][0x22c] ;  /* 0x00008b00ff037b82 */ /* 0x00ee640000000800 */
[----:B-1----:R-:W-:Y:S01]  /*05d0*/  VIADD R3, R3, 0xffffffff ;  /* 0xffffffff03037836 */ /* 0x002fe20000000000 */
[----:B------:R-:W-:Y:S06]  /*05e0*/  @P0 BRA `(.L_x_12) ;  /* 0x0000000000280947 */ /* 0x000fec0003800000 */
[----:B------:R-:W1:Y:S01]  /*05f0*/  S2R R4, SR_LANEID ;  /* 0x0000000000047919 */ /* 0x000e620000000000 */
[----:B------:R-:W-:Y:S05]  /*0600*/  WARPSYNC.ALL ;  /* 0x0000000000007948 */ /* 0x000fea0003800000 */
[----:B-1----:R-:W-:-:S05]  /*0610*/  IMAD.SHL.U32 R8, R4, 0x4, RZ ;  /* 0x0000000404087824 */ /* 0x002fca00078e00ff */
[----:B------:R-:W1:Y:S01]  /*0620*/  LDS R9, [R8+UR16] ;  /* 0x0000001008097984 */ /* 0x000e620008000800 */
[----:B------:R-:W-:-:S05]  /*0630*/  IADD3 R4, P1, R8, UR24, RZ ;  /* 0x0000001808047c10 */ /* 0x000fca000ff3e0ff */
[----:B------:R-:W-:-:S05]  /*0640*/  IMAD.X R5, RZ, RZ, UR25, P1 ;  /* 0x00000019ff057e24 */ /* 0x000fca00088e06ff */
[----:B-1----:R1:W2:Y:S01]  /*0650*/  ATOMG.E.EXCH.STRONG.GPU PT, RZ, [R4], R9 ;  /* 0x0000000904ff73a8 */ /* 0x0022a200041ee100 */
[----:B------:R-:W-:-:S04]  /*0660*/  DEPBAR {5,4,3,2,1,0} ;  /* 0x0000003f0000791a */ /* 0x000fc80000000000 */
[----:B------:R1:W-:Y:S01]  /*0670*/  UTMACCTL.IV [UR24] ;  /* 0x00000000180079b9 */ /* 0x0003e20008000000 */
[----:B------:R-:W-:Y:S01]  /*0680*/  NOP ;  /* 0x0000000000007918 */ /* 0x000fe20000000000 */
.L_x_12:
[----:B------:R-:W-:Y:S05]  /*0690*/  @P0 BRA `(.L_x_13) ;  /* 0x00000000000c0947 */ /* 0x000fea0003800000 */
[----:B------:R0:W-:Y:S01]  /*06a0*/  UTMACMDFLUSH ;  /* 0x00000000000079b7 */ /* 0x0001e20000000000 */
[----:B------:R-:W-:Y:S05]  /*06b0*/  @P0 BRA `(.L_x_13) ;  /* 0x0000000000040947 */ /* 0x000fea0003800000 */
[----:B------:R-:W-:-:S04]  /*06c0*/  DEPBAR.LE SB0, 0x0 ;  /* 0x000080000000791a */ /* 0x000fc80000000000 */
.L_x_13:
[----:B------:R-:W-:Y:S05]  /*06d0*/  WARPSYNC.ALL ;  /* 0x0000000000007948 */ /* 0x000fea0003800000 */
[----:B--2---:R-:W-:Y:S06]  /*06e0*/  BAR.SYNC.DEFER_BLOCKING 0x0 ;  /* 0x0000000000007b1d */ /* 0x004fec0000010000 */
[----:B------:R-:W-:Y:S02]  /*06f0*/  BSSY B1, `(.L_x_14) ;  /* 0x000000b000017945 */ /* 0x000fe40003800000 */
[----:B------:R-:W-:Y:S06]  /*0700*/  BAR.SYNC.DEFER_BLOCKING 0x0 ;  /* 0x0000000000007b1d */ /* 0x000fec0000010000 */
[----:B------:R2:W-:Y:S01]  /*0710*/  @!P0 STS [R10], RZ ;  /* 0x000000ff0a008388 */ /* 0x0005e20000000800 */
[----:B------:R-:W-:Y:S01]  /*0720*/  NOP ;  /* 0x0000000000007918 */ /* 0x000fe20000000000 */
[----:B------:R-:W-:Y:S05]  /*0730*/  @P2 BRA `(.L_x_15) ;  /* 0x0000000000182947 */ /* 0x000fea0003800000 */
[----:B-1----:R-:W1:Y:S01]  /*0740*/  LDS R4, [UR16+0x8] ;  /* 0x00000810ff047984 */ /* 0x002e620008000800 */
[----:B------:R-:W3:Y:S01]  /*0750*/  LDC.64 R8, c[0x0][0x218] ;  /* 0x00008600ff087b82 */ /* 0x000ee20000000a00 */
[----:B------:R-:W-:Y:S02]  /*0760*/  IMAD.MOV.U32 R5, RZ, RZ, 0x70 ;  /* 0x00000070ff057424 */ /* 0x000fe400078e00ff */
[----:B---3--:R3:W-:Y:S03]  /*0770*/  STS.64 [UR16], R8 ;  /* 0x00000008ff007988 */ /* 0x0087e60008000a10 */
[----:B-1----:R-:W-:-:S05]  /*0780*/  LOP3.LUT R4, R4, 0x10, R5, 0xd8, !PT ;  /* 0x0000001004047812 */ /* 0x002fca00078ed805 */
[----:B------:R3:W-:Y:S02]  /*0790*/  STS [UR16+0x8], R4 ;  /* 0x00000804ff007988 */ /* 0x0007e40008000810 */
.L_x_15:
[----:B-1----:R-:W-:Y:S05]  /*07a0*/  BSYNC B1 ;  /* 0x0000000000017941 */ /* 0x002fea0003800000 */
.L_x_14:
[----:B------:R-:W-:Y:S04]  /*07b0*/  BSSY B1, `(.L_x_16) ;  /* 0x000000a000017945 */ /* 0x000fe80003800000 */
[----:B------:R-:W-:Y:S05]  /*07c0*/  @P2 BRA `(.L_x_17) ;  /* 0x0000000000202947 */ /* 0x000fea0003800000 */
[----:B---3--:R-:W1:Y:S01]  /*07d0*/  LDS R4, [UR16+0x34] ;  /* 0x00003410ff047984 */ /* 0x008e620008000800 */
[----:B------:R-:W-:Y:S02]  /*07e0*/  IMAD.MOV.U32 R9, RZ, RZ, 0x3f000000 ;  /* 0x3f000000ff097424 */ /* 0x000fe400078e00ff */
[----:B------:R-:W-:Y:S01]  /*07f0*/  @!P2 IMAD.MOV.U32 R8, RZ, RZ, 0x3f ;  /* 0x0000003fff08a424 */ /* 0x000fe200078e00ff */
[----:B------:R-:W3:Y:S02]  /*0800*/  @!P2 LDS R5, [UR16+0x38] ;  /* 0x00003810ff05a984 */ /* 0x000ee40008000800 */
[----:B-1----:R-:W-:Y:S02]  /*0810*/  LOP3.LUT R4, R4, 0xff000000, R9, 0xb8, !PT ;  /* 0xff00000004047812 */ /* 0x002fe400078eb809 */
[----:B---3--:R-:W-:-:S03]  /*0820*/  @!P2 LOP3.LUT R5, R5, 0xff, R8, 0xb8, !PT ;  /* 0x000000ff0505a812 */ /* 0x008fc600078eb808 */
[----:B------:R1:W-:Y:S04]  /*0830*/  STS [UR16+0x34], R4 ;  /* 0x00003404ff007988 */ /* 0x0003e80008000810 */
[----:B------:R1:W-:Y:S02]  /*0840*/  @!P2 STS [UR16+0x38], R5 ;  /* 0x00003805ff00a988 */ /* 0x0003e40008000810 */
.L_x_17:
[----:B------:R-:W-:Y:S05]  /*0850*/  BSYNC B1 ;  /* 0x0000000000017941 */ /* 0x000fea0003800000 */
.L_x_16:
[----:B------:R-:W-:Y:S04]  /*0860*/  BSSY B1, `(.L_x_18) ;  /* 0x0000004000017945 */ /* 0x000fe80003800000 */
[----:B------:R-:W-:Y:S05]  /*0870*/  @P2 BRA `(.L_x_19) ;  /* 0x0000000000082947 */ /* 0x000fea0003800000 */
[----:B------:R4:W-:Y:S04]  /*0880*/  STS [UR16+0x24], R11 ;  /* 0x0000240bff007988 */ /* 0x0009e80008000810 */
[----:B------:R4:W-:Y:S02]  /*0890*/  STS [UR16+0x20], R3 ;  /* 0x00002003ff007988 */ /* 0x0009e40008000810 */
.L_x_19:
[----:B------:R-:W-:Y:S05]  /*08a0*/  BSYNC B1 ;  /* 0x0000000000017941 */ /* 0x000fea0003800000 */
.L_x_18:
[----:B------:R-:W-:Y:S04]  /*08b0*/  BSSY B1, `(.L_x_20) ;  /* 0x000000e000017945 */ /* 0x000fe80003800000 */
[----:B------:R-:W-:Y:S05]  /*08c0*/  @P2 BRA `(.L_x_21) ;  /* 0x0000000000302947 */ /* 0x000fea0003800000 */
[----:B-1----:R-:W1:Y:S01]  /*08d0*/  LDS R5, [UR16+0x34] ;  /* 0x00003410ff057984 */ /* 0x002e620008000800 */
[----:B---3--:R-:W3:Y:S03]  /*08e0*/  LDC.64 R8, c[0x0][0x240] ;  /* 0x00009000ff087b82 */ /* 0x008ee60000000a00 */
[----:B------:R-:W5:Y:S01]  /*08f0*/  LDS R4, [UR16+0x1c] ;  /* 0x00001c10ff047984 */ /* 0x000f620008000800 */
[C---:B---3--:R-:W-:Y:S01]  /*0900*/  SHF.L.U64.HI R9, R8.reuse, 0x1, R9 ;  /* 0x0000000108097819 */ /* 0x048fe20000010209 */
[----:B------:R-:W-:-:S03]  /*0910*/  IMAD.SHL.U32 R8, R8, 0x2, RZ ;  /* 0x0000000208087824 */ /* 0x000fc600078e00ff */
[--C-:B----4-:R-:W-:Y:S02]  /*0920*/  SHF.R.U32.HI R11, RZ, 0x4, R9.reuse ;  /* 0x00000004ff0b7819 */ /* 0x110fe40000011609 */
[----:B------:R-:W-:-:S05]  /*0930*/  SHF.R.U64 R8, R8, 0x4, R9 ;  /* 0x0000000408087819 */ /* 0x000fca0000001209 */
[----:B------:R3:W-:Y:S01]  /*0940*/  STS [UR16+0xc], R8 ;  /* 0x00000c08ff007988 */ /* 0x0007e20008000810 */
[----:B-1----:R-:W-:Y:S02]  /*0950*/  LOP3.LUT R5, R5, 0x7, RZ, 0xb8, !PT ;  /* 0x0000000705057812 */ /* 0x002fe400078eb8ff */
[----:B-----5:R-:W-:-:S03]  /*0960*/  LOP3.LUT R4, R4, 0xf, R11, 0xb8, !PT ;  /* 0x0000000f04047812 */ /* 0x020fc600078eb80b */
[----:B------:R3:W-:Y:S04]  /*0970*/  STS [UR16+0x34], R5 ;  /* 0x00003405ff007988 */ /* 0x0007e80008000810 */
[----:B------:R3:W-:Y:S02]  /*0980*/  STS [UR16+0x1c], R4 ;  /* 0x00001c04ff007988 */ /* 0x0007e40008000810 */
.L_x_21:
[----:B------:R-:W-:Y:S05]  /*0990*/  BSYNC B1 ;  /* 0x0000000000017941 */ /* 0x000fea0003800000 */
.L_x_20:
[----:B------:R-:W-:Y:S04]  /*09a0*/  BSSY B2, `(.L_x_22) ;  /* 0x000001a000027945 */ /* 0x000fe80003800000 */
[----:B------:R-:W-:Y:S04]  /*09b0*/  BSSY B1, `(.L_x_23) ;  /* 0x0000015000017945 */ /* 0x000fe80003800000 */
[----:B------:R-:W-:Y:S05]  /*09c0*/  @P2 BRA `(.L_x_24) ;  /* 0x0000000000202947 */ /* 0x000fea0003800000 */
[----:B-1-3--:R-:W1:Y:S02]  /*09d0*/  LDS R4, [UR16+0x34] ;  /* 0x00003410ff047984 */ /* 0x00ae640008000800 */
[----:B-1----:R-:W-:-:S05]  /*09e0*/  LOP3.LUT R4, R4, 0x38, RZ, 0xb8, !PT ;  /* 0x0000003804047812 */ /* 0x002fca00078eb8ff */
[----:B------:R1:W-:Y:S01]  /*09f0*/  STS [UR16+0x34], R4 ;  /* 0x00003404ff007988 */ /* 0x0003e20008000810 */
[----:B------:R-:W-:Y:S05]  /*0a00*/  @P2 BRA `(.L_x_25) ;  /* 0x0000000000202947 */ /* 0x000fea0003800000 */
[----:B-1----:R-:W1:Y:S01]  /*0a10*/  LDS R4, [UR16+0x8] ;  /* 0x00000810ff047984 */ /* 0x002e620008000800 */
[----:B------:R-:W-:-:S05]  /*0a20*/  IMAD.MOV.U32 R5, RZ, RZ, 0x780 ;  /* 0x00000780ff057424 */ /* 0x000fca00078e00ff */
[----:B-1----:R-:W-:-:S05]  /*0a30*/  LOP3.LUT R4, R4, 0x300, R5, 0xd8, !PT ;  /* 0x0000030004047812 */ /* 0x002fca00078ed805 */
[----:B------:R5:W-:Y:S02]  /*0a40*/  STS [UR16+0x8], R4 ;  /* 0x00000804ff007988 */ /* 0x000be40008000810 */
.L_x_24:
[----:B------:R-:W-:Y:S05]  /*0a50*/  @P2 BRA `(.L_x_26) ;  /* 0x0000000000282947 */ /* 0x000fea0003800000 */
[----:B-1-3-5:R-:W1:Y:S02]  /*0a60*/  LDS R4, [UR16+0x8] ;  /* 0x00000810ff047984 */ /* 0x02ae640008000800 */
[----:B-1----:R-:W-:-:S05]  /*0a70*/  LOP3.LUT R4, R4, 0x1800, RZ, 0xb8, !PT ;  /* 0x0000180004047812 */ /* 0x002fca00078eb8ff */
[----:B------:R3:W-:Y:S02]  /*0a80*/  STS [UR16+0x8], R4 ;  /* 0x00000804ff007988 */ /* 0x0007e40008000810 */
.L_x_25:
[----:B------:R-:W-:Y:S05]  /*0a90*/  @P2 BREAK B1 ;  /* 0x0000000000012942 */ /* 0x000fea0003800000 */
[----:B------:R-:W-:Y:S05]  /*0aa0*/  @P2 BRA `(.L_x_27) ;  /* 0x0000000000242947 */ /* 0x000fea0003800000 */
[----:B-1-3--:R-:W1:Y:S01]  /*0ab0*/  LDS R4, [UR16+0x8] ;  /* 0x00000810ff047984 */ /* 0x00ae620008000800 */
[----:B------:R-:W-:-:S05]  /*0ac0*/  IMAD.MOV.U32 R5, RZ, RZ, 0x6000 ;  /* 0x00006000ff057424 */ /* 0x000fca00078e00ff */
[----:B-1----:R-:W-:-:S04]  /*0ad0*/  LOP3.LUT R4, R4, 0x6000, R5, 0xd8, !PT ;  /* 0x0000600004047812 */ /* 0x002fc800078ed805 */
[----:B------:R-:W-:-:S05]  /*0ae0*/  LOP3.LUT R4, R4, 0x400000, RZ, 0xb8, !PT ;  /* 0x0040000004047812 */ /* 0x000fca00078eb8ff */
[----:B------:R1:W-:Y:S02]  /*0af0*/  STS [UR16+0x8], R4 ;  /* 0x00000804ff007988 */ /* 0x0003e40008000810 */
.L_x_26:
[----:B------:R-:W-:Y:S05]  /*0b00*/  BSYNC B1 ;  /* 0x0000000000017941 */ /* 0x000fea0003800000 */
.L_x_23:
[----:B-1-3-5:R-:W1:Y:S02]  /*0b10*/  @!P2 LDS R4, [UR16+0x8] ;  /* 0x00000810ff04a984 */ /* 0x02ae640008000800 */
[----:B-1----:R-:W-:-:S05]  /*0b20*/  @!P2 LOP3.LUT R4, R4, 0x8000, RZ, 0xb8, !PT ;  /* 0x000080000404a812 */ /* 0x002fca00078eb8ff */
[----:B------:R5:W-:Y:S02]  /*0b30*/  @!P2 STS [UR16+0x8], R4 ;  /* 0x00000804ff00a988 */ /* 0x000be40008000810 */
.L_x_27:
[----:B------:R-:W-:Y:S05]  /*0b40*/  BSYNC B2 ;  /* 0x0000000000027941 */ /* 0x000fea0003800000 */
.L_x_22:
[----:B------:R-:W-:Y:S05]  /*0b50*/  WARPSYNC.ALL ;  /* 0x0000000000007948 */ /* 0x000fea0003800000 */
[----:B------:R-:W-:-:S04]  /*0b60*/  UIADD3 UR27, UR5, 0x80, URZ ;  /* 0x00000080051b7890 */ /* 0x000fc8000fffe03f */
[----:B------:R-:W-:-:S04]  /*0b70*/  UIADD3 UR26, UP0, UR27, UR28, URZ ;  /* 0x0000001c1b1a7290 */ /* 0x000fc8000ff1e03f */
[----:B------:R-:W-:Y:S01]  /*0b80*/  ULEA.HI.X.SX32 UR27, UR27, UR29, 0x1, UP0 ;  /* 0x0000001d1b1b7291 */ /* 0x000fe200080f0e3f */
[----:B------:R-:W-:Y:S11]  /*0b90*/  @P0 BRA `(.L_x_28) ;  /* 0x0000000000280947 */ /* 0x000ff60003800000 */
[----:B-1-3-5:R-:W1:Y:S01]  /*0ba0*/  S2R R4, SR_LANEID ;  /* 0x0000000000047919 */ /* 0x02ae620000000000 */
[----:B------:R-:W-:Y:S05]  /*0bb0*/  WARPSYNC.ALL ;  /* 0x0000000000007948 */ /* 0x000fea0003800000 */
[----:B-1----:R-:W-:-:S05]  /*0bc0*/  IMAD.SHL.U32 R8, R4, 0x4, RZ ;  /* 0x0000000404087824 */ /* 0x002fca00078e00ff */
[----:B------:R-:W1:Y:S01]  /*0bd0*/  LDS R9, [R8+UR16] ;  /* 0x0000001008097984 */ /* 0x000e620008000800 */
[----:B------:R-:W-:-:S05]  /*0be0*/  IADD3 R4, P1, R8, UR26, RZ ;  /* 0x0000001a08047c10 */ /* 0x000fca000ff3e0ff */
[----:B------:R-:W-:-:S05]  /*0bf0*/  IMAD.X R5, RZ, RZ, UR27, P1 ;  /* 0x0000001bff057e24 */ /* 0x000fca00088e06ff */
[----:B-1----:R1:W3:Y:S01]  /*0c00*/  ATOMG.E.EXCH.STRONG.GPU PT, RZ, [R4], R9 ;  /* 0x0000000904ff73a8 */ /* 0x0022e200041ee100 */
[----:B------:R-:W-:-:S04]  /*0c10*/  DEPBAR {5,4,3,2,1,0} ;  /* 0x0000003f0000791a */ /* 0x000fc80000000000 */
[----:B------:R1:W-:Y:S01]  /*0c20*/  UTMACCTL.IV [UR26] ;  /* 0x000000001a0079b9 */ /* 0x0003e20008000000 */
[----:B------:R-:W-:Y:S01]  /*0c30*/  NOP ;  /* 0x0000000000007918 */ /* 0x000fe20000000000 */
.L_x_28:
[----:B------:R-:W-:Y:S05]  /*0c40*/  @P0 BRA `(.L_x_29) ;  /* 0x00000000000c0947 */ /* 0x000fea0003800000 */
[----:B------:R0:W-:Y:S01]  /*0c50*/  UTMACMDFLUSH ;  /* 0x00000000000079b7 */ /* 0x0001e20000000000 */
[----:B------:R-:W-:Y:S05]  /*0c60*/  @P0 BRA `(.L_x_29) ;  /* 0x0000000000040947 */ /* 0x000fea0003800000 */
[----:B------:R-:W-:-:S04]  /*0c70*/  DEPBAR.LE SB0, 0x0 ;  /* 0x000080000000791a */ /* 0x000fc80000000000 */
.L_x_29:
[----:B------:R-:W-:Y:S05]  /*0c80*/  WARPSYNC.ALL ;  /* 0x0000000000007948 */ /* 0x000fea0003800000 */
[----:B---3--:R-:W-:Y:S06]  /*0c90*/  BAR.SYNC.DEFER_BLOCKING 0x0 ;  /* 0x0000000000007b1d */ /* 0x008fec0000010000 */
[----:B------:R-:W-:Y:S02]  /*0ca0*/  BSSY B2, `(.L_x_30) ;  /* 0x000000b000027945 */ /* 0x000fe40003800000 */
[----:B------:R-:W-:Y:S06]  /*0cb0*/  BAR.SYNC.DEFER_BLOCKING 0x0 ;  /* 0x0000000000007b1d */ /* 0x000fec0000010000 */
[----:B------:R3:W-:Y:S01]  /*0cc0*/  @!P0 STS [R10], RZ ;  /* 0x000000ff0a008388 */ /* 0x0007e20000000800 */
[----:B------:R-:W-:Y:S01]  /*0cd0*/  NOP ;  /* 0x0000000000007918 */ /* 0x000fe20000000000 */
[----:B------:R-:W-:Y:S05]  /*0ce0*/  @P2 BRA `(.L_x_31) ;  /* 0x0000000000182947 */ /* 0x000fea0003800000 */
[----:B-1---5:R-:W1:Y:S01]  /*0cf0*/  LDS R4, [UR16+0x8] ;  /* 0x00000810ff047984 */ /* 0x022e620008000800 */
[----:B------:R-:W5:Y:S01]  /*0d00*/  LDC.64 R8, c[0x0][0x220] ;  /* 0x00008800ff087b82 */ /* 0x000f620000000a00 */
[----:B------:R-:W-:Y:S02]  /*0d10*/  IMAD.MOV.U32 R5, RZ, RZ, 0x70 ;  /* 0x00000070ff057424 */ /* 0x000fe400078e00ff */
[----:B-----5:R5:W-:Y:S03]  /*0d20*/  STS.64 [UR16], R8 ;  /* 0x00000008ff007988 */ /* 0x020be60008000a10 */
[----:B-1----:R-:W-:-:S05]  /*0d30*/  LOP3.LUT R4, R4, 0x10, R5, 0xd8, !PT ;  /* 0x0000001004047812 */ /* 0x002fca00078ed805 */
[----:B------:R5:W-:Y:S02]  /*0d40*/  STS [UR16+0x8], R4 ;  /* 0x00000804ff007988 */ /* 0x000be40008000810 */
.L_x_31:
[----:B-1----:R-:W-:Y:S05]  /*0d50*/  BSYNC B2 ;  /* 0x0000000000027941 */ /* 0x002fea0003800000 */
.L_x_30:
[----:B------:R-:W-:Y:S04]  /*0d60*/  BSSY B3, `(.L_x_32) ;  /* 0x0000011000037945 */ /* 0x000fe80003800000 */
[----:B------:R-:W-:Y:S04]  /*0d70*/  BSSY B2, `(.L_x_33) ;  /* 0x000000e000027945 */ /* 0x000fe80003800000 */
[----:B------:R-:W-:Y:S05]  /*0d80*/  @P2 BRA `(.L_x_34) ;  /* 0x0000000000242947 */ /* 0x000fea0003800000 */
[----:B-----5:R-:W1:Y:S01]  /*0d90*/  LDS R4, [UR16+0x34] ;  /* 0x00003410ff047984 */ /* 0x020e620008000800 */
[----:B------:R-:W-:-:S05]  /*0da0*/  IMAD.MOV.U32 R5, RZ, RZ, 0x3f000000 ;  /* 0x3f000000ff057424 */ /* 0x000fca00078e00ff */
[----:B-1----:R-:W-:-:S05]  /*0db0*/  LOP3.LUT R4, R4, 0xff000000, R5, 0xb8, !PT ;  /* 0xff00000004047812 */ /* 0x002fca00078eb805 */
[----:B------:R1:W-:Y:S01]  /*0dc0*/  STS [UR16+0x34], R4 ;  /* 0x00003404ff007988 */ /* 0x0003e20008000810 */
[----:B------:R-:W-:Y:S05]  /*0dd0*/  @P2 BRA `(.L_x_35) ;  /* 0x00000000001c2947 */ /* 0x000fea0003800000 */
[----:B-1----:R-:W1:Y:S01]  /*0de0*/  LDS R4, [UR16+0x38] ;  /* 0x00003810ff047984 */ /* 0x002e620008000800 */
[----:B------:R-:W-:-:S05]  /*0df0*/  IMAD.MOV.U32 R5, RZ, RZ, 0x3f ;  /* 0x0000003fff057424 */ /* 0x000fca00078e00ff */
[----:B-1----:R-:W-:-:S05]  /*0e00*/  LOP3.LUT R4, R4, 0xff, R5, 0xb8, !PT ;  /* 0x000000ff04047812 */ /* 0x002fca00078eb805 */
[----:B------:R1:W-:Y:S02]  /*0e10*/  STS [UR16+0x38], R4 ;  /* 0x00003804ff007988 */ /* 0x0003e40008000810 */
.L_x_34:
[----:B------:R-:W-:Y:S05]  /*0e20*/  @P2 BREAK B2 ;  /* 0x0000000000022942 */ /* 0x000fea0003800000 */
[----:B------:R-:W-:Y:S05]  /*0e30*/  @P2 BRA `(.L_x_36) ;  /* 0x00000000000c2947 */ /* 0x000fea0003800000 */
[----:B------:R1:W-:Y:S02]  /*0e40*/  STS [UR16+0x20], R3 ;  /* 0x00002003ff007988 */ /* 0x0003e40008000810 */
.L_x_35:
[----:B------:R-:W-:Y:S05]  /*0e50*/  BSYNC B2 ;  /* 0x0000000000027941 */ /* 0x000fea0003800000 */
.L_x_33:
[----:B------:R1:W-:Y:S02]  /*0e60*/  @!P2 STS [UR16+0x24], R2 ;  /* 0x00002402ff00a988 */ /* 0x0003e40008000810 */
.L_x_36:
[----:B------:R-:W-:Y:S05]  /*0e70*/  BSYNC B3 ;  /* 0x0000000000037941 */ /* 0x000fea0003800000 */
.L_x_32:
[----:B------:R-:W-:Y:S05]  /*0e80*/  WARPSYNC.ALL ;  /* 0x0000000000007948 */ /* 0x000fea0003800000 */
[----:B------:R-:W-:Y:S04]  /*0e90*/  BSSY B3, `(.L_x_37) ;  /* 0x000000e000037945 */ /* 0x000fe80003800000 */
[----:B------:R-:W-:Y:S05]  /*0ea0*/  @P2 BRA `(.L_x_38) ;  /* 0x0000000000302947 */ /* 0x000fea0003800000 */
[----:B-1--4-:R-:W1:Y:S01]  /*0eb0*/  LDS R3, [UR16+0x34] ;  /* 0x00003410ff037984 */ /* 0x012e620008000800 */
[----:B-----5:R-:W4:Y:S03]  /*0ec0*/  LDC.64 R4, c[0x0][0x248] ;  /* 0x00009200ff047b82 */ /* 0x020f260000000a00 */
[----:B------:R-:W5:Y:S01]  /*0ed0*/  LDS R2, [UR16+0x1c] ;  /* 0x00001c10ff027984 */ /* 0x000f620008000800 */
[C---:B----4-:R-:W-:Y:S01]  /*0ee0*/  SHF.L.U64.HI R5, R4.reuse, 0x1, R5 ;  /* 0x0000000104057819 */ /* 0x050fe20000010205 */
[----:B------:R-:W-:-:S03]  /*0ef0*/  IMAD.SHL.U32 R4, R4, 0x2, RZ ;  /* 0x0000000204047824 */ /* 0x000fc600078e00ff */
[--C-:B------:R-:W-:Y:S02]  /*0f00*/  SHF.R.U32.HI R9, RZ, 0x4, R5.reuse ;  /* 0x00000004ff097819 */ /* 0x100fe40000011605 */
[----:B------:R-:W-:-:S05]  /*0f10*/  SHF.R.U64 R4, R4, 0x4, R5 ;  /* 0x0000000404047819 */ /* 0x000fca0000001205 */
[----:B------:R4:W-:Y:S01]  /*0f20*/  STS [UR16+0xc], R4 ;  /* 0x00000c04ff007988 */ /* 0x0009e20008000810 */
[----:B-1----:R-:W-:Y:S02]  /*0f30*/  LOP3.LUT R3, R3, 0x7, RZ, 0xb8, !PT ;  /* 0x0000000703037812 */ /* 0x002fe400078eb8ff */
[----:B-----5:R-:W-:-:S03]  /*0f40*/  LOP3.LUT R2, R2, 0xf, R9, 0xb8, !PT ;  /* 0x0000000f02027812 */ /* 0x020fc600078eb809 */
[----:B------:R4:W-:Y:S04]  /*0f50*/  STS [UR16+0x34], R3 ;  /* 0x00003403ff007988 */ /* 0x0009e80008000810 */
[----:B------:R4:W-:Y:S02]  /*0f60*/  STS [UR16+0x1c], R2 ;  /* 0x00001c02ff007988 */ /* 0x0009e40008000810 */
.L_x_38:
[----:B------:R-:W-:Y:S05]  /*0f70*/  BSYNC B3 ;  /* 0x0000000000037941 */ /* 0x000fea0003800000 */
.L_x_37:
[----:B------:R-:W-:Y:S04]  /*0f80*/  BSSY B3, `(.L_x_39) ;  /* 0x000001a000037945 */ /* 0x000fe80003800000 */
[----:B------:R-:W-:Y:S04]  /*0f90*/  BSSY B4, `(.L_x_40) ;  /* 0x0000015000047945 */ /* 0x000fe80003800000 */
[----:B------:R-:W-:Y:S05]  /*0fa0*/  @P2 BRA `(.L_x_41) ;  /* 0x0000000000202947 */ /* 0x000fea0003800000 */
[----:B-1--4-:R-:W1:Y:S02]  /*0fb0*/  LDS R2, [UR16+0x34] ;  /* 0x00003410ff027984 */ /* 0x012e640008000800 */
[----:B-1----:R-:W-:-:S05]  /*0fc0*/  LOP3.LUT R2, R2, 0x38, RZ, 0xb8, !PT ;  /* 0x0000003802027812 */ /* 0x002fca00078eb8ff */
[----:B------:R1:W-:Y:S01]  /*0fd0*/  STS [UR16+0x34], R2 ;  /* 0x00003402ff007988 */ /* 0x0003e20008000810 */
[----:B------:R-:W-:Y:S05]  /*0fe0*/  @P2 BRA `(.L_x_42) ;  /* 0x0000000000202947 */ /* 0x000fea0003800000 */
[----:B-1----:R-:W1:Y:S01]  /*0ff0*/  LDS R2, [UR16+0x8] ;  /* 0x00000810ff027984 */ /* 0x002e620008000800 */
[----:B------:R-:W-:-:S05]  /*1000*/  IMAD.MOV.U32 R3, RZ, RZ, 0x780 ;  /* 0x00000780ff037424 */ /* 0x000fca00078e00ff */
[----:B-1----:R-:W-:-:S05]  /*1010*/  LOP3.LUT R2, R2, 0x300, R3, 0xd8, !PT ;  /* 0x0000030002027812 */ /* 0x002fca00078ed803 */
[----:B------:R1:W-:Y:S02]  /*1020*/  STS [UR16+0x8], R2 ;  /* 0x00000802ff007988 */ /* 0x0003e40008000810 */
.L_x_41:
[----:B------:R-:W-:Y:S05]  /*1030*/  @P2 BRA `(.L_x_43) ;  /* 0x0000000000282947 */ /* 0x000fea0003800000 */
[----:B-1--4-:R-:W1:Y:S02]  /*1040*/  LDS R2, [UR16+0x8] ;  /* 0x00000810ff027984 */ /* 0x012e640008000800 */
[----:B-1----:R-:W-:-:S05]  /*1050*/  LOP3.LUT R2, R2, 0x1800, RZ, 0xb8, !PT ;  /* 0x0000180002027812 */ /* 0x002fca00078eb8ff */
[----:B------:R4:W-:Y:S02]  /*1060*/  STS [UR16+0x8], R2 ;  /* 0x00000802ff007988 */ /* 0x0009e40008000810 */
.L_x_42:
[----:B------:R-:W-:Y:S05]  /*1070*/  @P2 BREAK B4 ;  /* 0x0000000000042942 */ /* 0x000fea0003800000 */
[----:B------:R-:W-:Y:S05]  /*1080*/  @P2 BRA `(.L_x_44) ;  /* 0x0000000000242947 */ /* 0x000fea0003800000 */
[----:B-1--4-:R-:W1:Y:S01]  /*1090*/  LDS R2, [UR16+0x8] ;  /* 0x00000810ff027984 */ /* 0x012e620008000800 */
[----:B------:R-:W-:-:S05]  /*10a0*/  IMAD.MOV.U32 R3, RZ, RZ, 0x6000 ;  /* 0x00006000ff037424 */ /* 0x000fca00078e00ff */
[----:B-1----:R-:W-:-:S04]  /*10b0*/  LOP3.LUT R2, R2, 0x6000, R3, 0xd8, !PT ;  /* 0x0000600002027812 */ /* 0x002fc800078ed803 */
[----:B------:R-:W-:-:S05]  /*10c0*/  LOP3.LUT R2, R2, 0x400000, RZ, 0xb8, !PT ;  /* 0x0040000002027812 */ /* 0x000fca00078eb8ff */
[----:B------:R1:W-:Y:S02]  /*10d0*/  STS [UR16+0x8], R2 ;  /* 0x00000802ff007988 */ /* 0x0003e40008000810 */
.L_x_43:
[----:B------:R-:W-:Y:S05]  /*10e0*/  BSYNC B4 ;  /* 0x0000000000047941 */ /* 0x000fea0003800000 */
.L_x_40:
[----:B-1--4-:R-:W1:Y:S02]  /*10f0*/  @!P2 LDS R2, [UR16+0x8] ;  /* 0x00000810ff02a984 */ /* 0x012e640008000800 */
[----:B-1----:R-:W-:-:S05]  /*1100*/  @!P2 LOP3.LUT R2, R2, 0x8000, RZ, 0xb8, !PT ;  /* 0x000080000202a812 */ /* 0x002fca00078eb8ff */
[----:B------:R1:W-:Y:S02]  /*1110*/  @!P2 STS [UR16+0x8], R2 ;  /* 0x00000802ff00a988 */ /* 0x0003e40008000810 */
.L_x_44:
[----:B------:R-:W-:Y:S05]  /*1120*/  BSYNC B3 ;  /* 0x0000000000037941 */ /* 0x000fea0003800000 */
.L_x_39:
[----:B------:R-:W-:Y:S05]  /*1130*/  WARPSYNC.ALL ;  /* 0x0000000000007948 */ /* 0x000fea0003800000 */
[----:B------:R-:W-:-:S04]  /*1140*/  UIADD3 UR5, UR5, 0x100, URZ ;  /* 0x0000010005057890 */ /* 0x000fc8000fffe03f */
[----:B------:R-:W-:-:S04]  /*1150*/  UIADD3 UR28, UP0, UR5, UR28, URZ ;  /* 0x0000001c051c7290 */ /* 0x000fc8000ff1e03f */
[----:B------:R-:W-:Y:S01]  /*1160*/  ULEA.HI.X.SX32 UR29, UR5, UR29, 0x1, UP0 ;  /* 0x0000001d051d7291 */ /* 0x000fe200080f0e3f */
[----:B------:R-:W-:Y:S11]  /*1170*/  @P0 BRA `(.L_x_45) ;  /* 0x0000000000280947 */ /* 0x000ff60003800000 */
[----:B-1--4-:R-:W5:Y:S01]  /*1180*/  S2R R2, SR_LANEID ;  /* 0x0000000000027919 */ /* 0x012f620000000000 */
[----:B------:R-:W-:Y:S05]  /*1190*/  WARPSYNC.ALL ;  /* 0x0000000000007948 */ /* 0x000fea0003800000 */
[----:B-----5:R-:W-:-:S05]  /*11a0*/  IMAD.SHL.U32 R4, R2, 0x4, RZ ;  /* 0x0000000402047824 */ /* 0x020fca00078e00ff */
[----:B------:R-:W1:Y:S01]  /*11b0*/  LDS R5, [R4+UR16] ;  /* 0x0000001004057984 */ /* 0x000e620008000800 */
[----:B------:R-:W-:-:S05]  /*11c0*/  IADD3 R2, P1, R4, UR28, RZ ;  /* 0x0000001c04027c10 */ /* 0x000fca000ff3e0ff */
[----:B------:R-:W-:-:S05]  /*11d0*/  IMAD.X R3, RZ, RZ, UR29, P1 ;  /* 0x0000001dff037e24 */ /* 0x000fca00088e06ff */
[----:B-1----:R1:W4:Y:S01]  /*11e0*/  ATOMG.E.EXCH.STRONG.GPU PT, RZ, [R2], R5 ;  /* 0x0000000502ff73a8 */ /* 0x00232200041ee100 */
[----:B------:R-:W-:-:S04]  /*11f0*/  DEPBAR {5,4,3,2,1,0} ;  /* 0x0000003f0000791a */ /* 0x000fc80000000000 */
[----:B------:R1:W-:Y:S01]  /*1200*/  UTMACCTL.IV [UR28] ;  /* 0x000000001c0079b9 */ /* 0x0003e20008000000 */
[----:B------:R-:W-:Y:S01]  /*1210*/  NOP ;  /* 0x0000000000007918 */ /* 0x000fe20000000000 */
.L_x_45:
[----:B------:R-:W-:Y:S05]  /*1220*/  @P0 BRA `(.L_x_46) ;  /* 0x00000000000c0947 */ /* 0x000fea0003800000 */
[----:B------:R0:W-:Y:S01]  /*1230*/  UTMACMDFLUSH ;  /* 0x00000000000079b7 */ /* 0x0001e20000000000 */
[----:B------:R-:W-:Y:S05]  /*1240*/  @P0 BRA `(.L_x_46) ;  /* 0x0000000000040947 */ /* 0x000fea0003800000 */
[----:B------:R-:W-:-:S04]  /*1250*/  DEPBAR.LE SB0, 0x0 ;  /* 0x000080000000791a */ /* 0x000fc80000000000 */
.L_x_46:
[----:B------:R-:W-:Y:S05]  /*1260*/  WARPSYNC.ALL ;  /* 0x0000000000007948 */ /* 0x000fea0003800000 */
[----:B----4-:R-:W-:Y:S01]  /*1270*/  BAR.SYNC.DEFER_BLOCKING 0x0 ;  /* 0x0000000000007b1d */ /* 0x010fe20000010000 */
[----:B------:R-:W-:Y:S01]  /*1280*/  ISETP.GE.AND P0, PT, R7, 0x1, PT ;  /* 0x000000010700780c */ /* 0x000fe20003f06270 */
[----:B------:R-:W-:Y:S01]  /*1290*/  USHF.L.U32 UR14, UR30, 0x6, URZ ;  /* 0x000000061e0e7899 */ /* 0x000fe2000800063f */
[----:B------:R-:W-:Y:S02]  /*12a0*/  CS2R R24, SRZ ;  /* 0x0000000000187805 */ /* 0x000fe4000001ff00 */
[----:B------:R-:W-:-:S02]  /*12b0*/  CS2R R26, SRZ ;  /* 0x00000000001a7805 */ /* 0x000fc4000001ff00 */
[----:B------:R-:W-:Y:S01]  /*12c0*/  CS2R R28, SRZ ;  /* 0x00000000001c7805 */ /* 0x000fe2000001ff00 */
[----:B------:R-:W-:Y:S01]  /*12d0*/  VOTEU.ALL UP0, P2 ;  /* 0x00000000003f7886 */ /* 0x000fe20001000000 */
[----:B------:R-:W-:Y:S01]  /*12e0*/  UMOV UR6, 0x1 ;  /* 0x0000000100067882 */ /* 0x000fe20000000000 */
[----:B------:R-:W-:Y:S01]  /*12f0*/  VOTEU.ALL UP1, P2 ;  /* 0x00000000003f7886 */ /* 0x000fe20001020000 */
[----:B------:R-:W-:Y:S01]  /*1300*/  VOTEU.ALL UP2, P2 ;  /* 0x00000000003f7886 */ /* 0x000fe20001040000 */
[----:B------:R-:W-:Y:S01]  /*1310*/  CS2R R30, SRZ ;  /* 0x00000000001e7805 */ /* 0x000fe2000001ff00 */
[----:B------:R-:W-:-:S04]  /*1320*/  @!UP0 UIADD3 UR8, -UR6, 0x100000, URZ ;  /* 0x0010000006088890 */ /* 0x000fc8000fffe13f */
[----:B------:R-:W-:Y:S02]  /*1330*/  @!UP0 USHF.L.U32 UR9, UR8, 0xb, URZ ;  /* 0x0000000b08098899 */ /* 0x000fe4000800063f */
[----:B------:R-:W-:Y:S01]  /*1340*/  @!UP0 USHF.L.U32 UR8, UR8, 0x1, URZ ;  /* 0x0000000108088899 */ /* 0x000fe2000800063f */
        /* <DEDUP_REMOVED lines=9> */
[----:B------:R-:W-:Y:S01]  /*13e0*/  VOTEU.ALL UP0, P2 ;  /* 0x00000000003f7886 */ /* 0x000fe20001000000 */
[----:B------:R-:W-:Y:S01]  /*13f0*/  CS2R R38, SRZ ;  /* 0x0000000000267805 */ /* 0x000fe2000001ff00 */
[----:B------:R-:W4:Y:S03]  /*1400*/  FENCE.VIEW.ASYNC.S ;  /* 0x00000000000073c6 */ /* 0x000f260000000000 */
[----:B----4-:R-:W4:Y:S02]  /*1410*/  @!UP0 SYNCS.EXCH.64 URZ, [UR16+0xc000], UR8 ;  /* 0x00c00008103f85b2 */ /* 0x010f240008000100 */
[----:B----4-:R-:W-:Y:S06]  /*1420*/  BAR.SYNC.DEFER_BLOCKING 0x0 ;  /* 0x0000000000007b1d */ /* 0x010fec0000010000 */
[----:B------:R4:W2:Y:S02]  /*1430*/  @!UP1 SYNCS.EXCH.64 URZ, [UR16+0xc008], UR10 ;  /* 0x00c0080a103f95b2 */ /* 0x0008a40008000100 */
[----:B--2---:R-:W-:Y:S01]  /*1440*/  BAR.SYNC.DEFER_BLOCKING 0x0 ;  /* 0x0000000000007b1d */ /* 0x004fe20000010000 */
[----:B----4-:R-:W-:-:S05]  /*1450*/  USHF.L.U32 UR11, UR31, 0x6, URZ ;  /* 0x000000061f0b7899 */ /* 0x010fca000800063f */
[----:B------:R2:W4:Y:S01]  /*1460*/  @!UP2 SYNCS.EXCH.64 URZ, [UR16+0xc010], UR6 ;  /* 0x00c01006103fa5b2 */ /* 0x0005220008000100 */
[----:B------:R-:W-:Y:S06]  /*1470*/  @!P0 BRA `(.L_x_47) ;  /* 0x0000000400308947 */ /* 0x000fec0003800000 */
[----:B-----5:R-:W5:Y:S01]  /*1480*/  LDC R4, c[0x0][0x230] ;  /* 0x00008c00ff047b82 */ /* 0x020f620000000800 */
[----:B-1----:R-:W-:Y:S02]  /*1490*/  SHF.R.U32.HI R2, RZ, 0x5, R0 ;  /* 0x00000005ff027819 */ /* 0x002fe40000011600 */
[----:B------:R-:W-:Y:S02]  /*14a0*/  CS2R R24, SRZ ;  /* 0x0000000000187805 */ /* 0x000fe4000001ff00 */
[----:B------:R-:W-:Y:S02]  /*14b0*/  CS2R R26, SRZ ;  /* 0x00000000001a7805 */ /* 0x000fe4000001ff00 */
[----:B------:R-:W-:Y:S02]  /*14c0*/  CS2R R28, SRZ ;  /* 0x00000000001c7805 */ /* 0x000fe4000001ff00 */
[----:B------:R-:W-:Y:S02]  /*14d0*/  R2UR UR36, R2 ;  /* 0x00000000022472ca */ /* 0x000fe400000e0000 */
[----:B------:R-:W-:-:S02]  /*14e0*/  CS2R R30, SRZ ;  /* 0x00000000001e7805 */ /* 0x000fc4000001ff00 */
[----:B------:R-:W-:Y:S02]  /*14f0*/  CS2R R32, SRZ ;  /* 0x0000000000207805 */ /* 0x000fe4000001ff00 */
[----:B------:R-:W-:Y:S02]  /*1500*/  CS2R R34, SRZ ;  /* 0x0000000000227805 */ /* 0x000fe4000001ff00 */
[----:B------:R-:W-:Y:S02]  /*1510*/  CS2R R36, SRZ ;  /* 0x0000000000247805 */ /* 0x000fe4000001ff00 */
[----:B------:R-:W-:Y:S01]  /*1520*/  CS2R R38, SRZ ;  /* 0x0000000000267805 */ /* 0x000fe2000001ff00 */
[----:B------:R-:W-:Y:S01]  /*1530*/  UMOV UR5, URZ ;  /* 0x0000003f00057c82 */ /* 0x000fe20008000000 */
[----:B------:R-:W-:-:S05]  /*1540*/  UMOV UR10, URZ ;  /* 0x0000003f000a7c82 */ /* 0x000fca0008000000 */
.L_x_49:
[----:B----4-:R-:W-:Y:S01]  /*1550*/  BAR.SYNC.DEFER_BLOCKING 0x0 ;  /* 0x0000000000007b1d */ /* 0x010fe20000010000 */
[----:B------:R-:W-:Y:S01]  /*1560*/  ULEA UR32, UR5, UR16, 0x3 ;  /* 0x0000001005207291 */ /* 0x000fe2000f8e183f */
[----:B------:R-:W-:Y:S01]  /*1570*/  @!P2 IMAD.MOV.U32 R3, RZ, RZ, 0x4000 ;  /* 0x00004000ff03a424 */ /* 0x000fe200078e00ff */
[----:B------:R-:W-:Y:S01]  /*1580*/  ELECT P1, URZ, PT ;  /* 0x00000000003f782f */ /* 0x000fe20003820000 */
[----:B------:R-:W-:Y:S01]  /*1590*/  IMAD.U32 R2, RZ, RZ, UR4 ;  /* 0x00000004ff027e24 */ /* 0x000fe2000f8e00ff */
[----:B------:R-:W-:Y:S02]  /*15a0*/  ULEA UR8, UR5, UR16, 0xd ;  /* 0x0000001005087291 */ /* 0x000fe4000f8e683f */
[----:B------:R-:W-:Y:S02]  /*15b0*/  ISETP.LT.U32.AND P1, PT, R6, 0x20, P1 ;  /* 0x000000200600780c */ /* 0x000fe40000f21070 */
[----:B------:R-:W-:Y:S02]  /*15c0*/  ELECT P0, URZ, PT ;  /* 0x00000000003f782f */ /* 0x000fe40003800000 */
[----:B------:R-:W-:Y:S01]  /*15d0*/  SHF.L.U32 R2, R2, 0x1f, RZ ;  /* 0x0000001f02027819 */ /* 0x000fe200000006ff */
[----:B------:R-:W-:Y:S01]  /*15e0*/  UIADD3 UR12, UR8, 0x6000, URZ ;  /* 0x00006000080c7890 */ /* 0x000fe2000fffe03f */
[----:B------:R-:W-:Y:S01]  /*15f0*/  ISETP.LT.U32.AND P0, PT, R6, 0x20, P0 ;  /* 0x000000200600780c */ /* 0x000fe20000701070 */
[----:B------:R-:W-:Y:S01]  /*1600*/  UMOV UR15, UR10 ;  /* 0x0000000a000f7c82 */ /* 0x000fe20008000000 */
[----:B------:R-:W-:-:S02]  /*1610*/  ULOP3.LUT UR17, UR36, 0x4, URZ, 0xc0, !UPT ;  /* 0x0000000424117892 */ /* 0x000fc4000f8ec03f */
[----:B------:R-:W-:Y:S02]  /*1620*/  USHF.R.U32.HI UR20, URZ, 0x4, UR8 ;  /* 0x000000043f147899 */ /* 0x000fe40008011608 */
[----:B------:R-:W-:Y:S01]  /*1630*/  ULEA.HI UR17, UR12, UR17, URZ, 0x1c ;  /* 0x000000110c117291 */ /* 0x000fe2000f8fe03f */
[----:B------:R-:W-:Y:S01]  /*1640*/  VOTEU.ANY UP0, P1 ;  /* 0x00000000003f7886 */ /* 0x000fe20000800100 */
[----:B------:R-:W-:Y:S01]  /*1650*/  VOTEU.ANY UP2, P1 ;  /* 0x00000000003f7886 */ /* 0x000fe20000840100 */
[----:B------:R-:W-:Y:S01]  /*1660*/  USGXT.U32 UR20, UR20, 0xe ;  /* 0x0000000e1414789a */ /* 0x000fe20008000000 */
[----:B------:R1:W-:Y:S01]  /*1670*/  @!P2 SYNCS.ARRIVE.TRANS64 RZ, [UR32+0xc000], R3 ;  /* 0x00c00003ffffa9a7 */ /* 0x0003e20008000020 */
[----:B------:R4:W-:Y:S06]  /*1680*/  MEMBAR.ALL.CTA ;  /* 0x0000000000007992 */ /* 0x0009ec0000008000 */
[----:B----4-:R-:W4:Y:S01]  /*1690*/  FENCE.VIEW.ASYNC.S ;  /* 0x00000000000073c6 */ /* 0x010f220000000000 */
[----:B------:R-:W-:Y:S01]  /*16a0*/  @UP0 UIADD3 UR9, UR32, 0xc000, URZ ;  /* 0x0000c00020090890 */ /* 0x000fe2000fffe03f */
[----:B--2---:R-:W-:Y:S01]  /*16b0*/  @UP0 UMOV UR6, UR24 ;  /* 0x0000001800060c82 */ /* 0x004fe20008000000 */
[----:B------:R-:W-:Y:S01]  /*16c0*/  @UP0 UMOV UR7, UR25 ;  /* 0x0000001900070c82 */ /* 0x000fe20008000000 */
[----:B----4-:R-:W-:Y:S01]  /*16d0*/  VOTEU.ANY UP1, P0 ;  /* 0x00000000003f7886 */ /* 0x010fe20000020100 */
[----:B------:R-:W-:Y:S01]  /*16e0*/  VOTEU.ANY UP3, P0 ;  /* 0x00000000003f7886 */ /* 0x000fe20000060100 */
[----:B------:R-:W-:Y:S01]  /*16f0*/  ULOP3.LUT UR22, UR17, 0x3fff, URZ, 0xc0, !UPT ;  /* 0x00003fff11167892 */ /* 0x000fe2000f8ec03f */
[----:B------:R-:W-:-:S02]  /*1700*/  UMOV UR21, 0x40000040 ;  /* 0x4000004000157882 */ /* 0x000fc40000000000 */
[----:B------:R-:W-:Y:S01]  /*1710*/  @UP1 UIADD3 UR13, UR32, 0xc000, URZ ;  /* 0x0000c000200d1890 */ /* 0x000fe2000fffe03f */
[----:B------:R-:W-:Y:S01]  /*1720*/  @UP1 UMOV UR18, UR26 ;  /* 0x0000001a00121c82 */ /* 0x000fe20008000000 */
[----:B------:R-:W-:Y:S01]  /*1730*/  @UP1 UMOV UR19, UR27 ;  /* 0x0000001b00131c82 */ /* 0x000fe20008000000 */
[----:B------:R-:W-:Y:S01]  /*1740*/  UMOV UR23, 0x40000040 ;  /* 0x4000004000177882 */ /* 0x000fe20000000000 */
[----:B------:R-:W-:Y:S06]  /*1750*/  BAR.SYNC.DEFER_BLOCKING 0x0 ;  /* 0x0000000000007b1d */ /* 0x000fec0000010000 */
[----:B------:R1:W-:Y:S02]  /*1760*/  @UP2 UTMALDG.2D [UR8], [UR6] ;  /* 0x00000008060025b4 */ /* 0x0003e40008008000 */
[----:B------:R-:W-:Y:S06]  /*1770*/  BAR.SYNC.DEFER_BLOCKING 0x0 ;  /* 0x0000000000007b1d */ /* 0x000fec0000010000 */
[----:B------:R1:W-:Y:S02]  /*1780*/  @UP3 UTMALDG.2D [UR12], [UR18] ;  /* 0x0000000c120035b4 */ /* 0x0003e40008008000 */
[----:B------:R-:W-:Y:S06]  /*1790*/  BAR.SYNC.DEFER_BLOCKING 0x0 ;  /* 0x0000000000007b1d */ /* 0x000fec0000010000 */
[----:B------:R-:W2:Y:S02]  /*17a0*/  SYNCS.PHASECHK.TRANS64.TRYWAIT P0, [UR32+0xc000], R2 ;  /* 0x00c00002ff0075a7 */ /* 0x000ea40008000160 */
[----:B-12---:R-:W-:Y:S05]  /*17b0*/  @!P0 BRA `(.L_x_48) ;  /* 0x0000000400188947 */ /* 0x006fea0003800000 */
.L_x_50:
[----:B------:R-:W-:Y:S02]  /*17c0*/  WARPGROUP.DEPBAR.LE gsb0, 0x0 ;  /* 0x00008000000079c5 */ /* 0x000fe40000010000 */
[----:B------:R-:W-:Y:S01]  /*17d0*/  WARPGROUP.ARRIVE ;  /* 0x00000000000079c5 */ /* 0x000fe20000000000 */
[----:B------:R-:W-:Y:S01]  /*17e0*/  UMOV UR6, URZ ;  /* 0x0000003f00067c82 */ /* 0x000fe20008000000 */
[----:B------:R-:W-:Y:S01]  /*17f0*/  UMOV UR7, URZ ;  /* 0x0000003f00077c82 */ /* 0x000fe20008000000 */
[----:B------:R-:W-:Y:S02]  /*1800*/  UIADD3 UR10, UR10, 0x40, URZ ;  /* 0x000000400a0a7890 */ /* 0x000fe4000fffe03f */
[----:B------:R-:W-:Y:S01]  /*1810*/  UIADD3 UR5, UR5, 0x1, URZ ;  /* 0x0000000105057890 */ /* 0x000fe2000fffe03f */
[----:B------:R-:W-:Y:S01]  /*1820*/  HGMMA.64x32x16.F32 R24, gdesc[UR20].tnspB, R24 ;  /* 0x40600000141879f0 */ /* 0x000fe20008700818 */
[----:B------:R-:W-:Y:S02]  /*1830*/  UIADD3 UR20, UP0, UR20, 0x2, URZ ;  /* 0x0000000214147890 */ /* 0x000fe4000ff1e03f */
[----:B------:R-:W-:Y:S01]  /*1840*/  UIADD3 UR22, UP1, UR22, 0x80, URZ ;  /* 0x0000008016167890 */ /* 0x000fe2000ff3e03f */
[----:B-----5:R-:W-:Y:S01]  /*1850*/  ISETP.LE.AND P0, PT, R4, UR10, PT ;  /* 0x0000000a04007c0c */ /* 0x020fe2000bf03270 */
[----:B------:R-:W-:-:S02]  /*1860*/  UIADD3.X UR21, UR6, 0x40000040, URZ, UP0, !UPT ;  /* 0x4000004006157890 */ /* 0x000fc400087fe43f */
[----:B------:R-:W-:Y:S02]  /*1870*/  UIADD3.X UR23, UR7, 0x40000040, URZ, UP1, !UPT ;  /* 0x4000004007177890 */ /* 0x000fe40008ffe43f */
[----:B------:R-:W-:Y:S02]  /*1880*/  UIADD3.64 UR32, UR20, 0x2, URZ ;  /* 0x0000000214207897 */ /* 0x000fe4000fffe03f */
[----:B------:R-:W-:Y:S02]  /*1890*/  UIADD3.64 UR34, UR22, 0x80, URZ ;  /* 0x0000008016227897 */ /* 0x000fe4000fffe03f */
[----:B------:R-:W-:-:S04]  /*18a0*/  UISETP.NE.U32.AND UP0, UPT, UR5, 0x3, UPT ;  /* 0x000000030500788c */ /* 0x000fc8000bf05070 */
[----:B------:R-:W-:Y:S02]  /*18b0*/  USEL UR6, URZ, 0x1, UP0 ;  /* 0x000000013f067887 */ /* 0x000fe40008000000 */
[----:B------:R-:W-:Y:S02]  /*18c0*/  USEL UR5, UR5, URZ, UP0 ;  /* 0x0000003f05057287 */ /* 0x000fe40008000000 */
[----:B------:R-:W-:Y:S01]  /*18d0*/  ULOP3.LUT UR4, UR4, UR6, URZ, 0x3c, !UPT ;  /* 0x0000000604047292 */ /* 0x000fe2000f8e3c3f */
[----:B------:R-:W-:Y:S01]  /*18e0*/  HGMMA.64x32x16.F32 R24, gdesc[UR20].tnspB, R24 ;  /* 0x40600000141879f0 */ /* 0x000fe20008700818 */
[----:B------:R-:W-:Y:S02]  /*18f0*/  UIADD3.64 UR20, UR20, 0x4, URZ ;  /* 0x0000000414147897 */ /* 0x000fe4000fffe03f */
[----:B------:R-:W-:Y:S01]  /*1900*/  UIADD3.64 UR22, UR22, 0x100, URZ ;  /* 0x0000010016167897 */ /* 0x000fe2000fffe03f */
[----:B------:R-:W-:Y:S08]  /*1910*/  HGMMA.64x32x16.F32 R24, gdesc[UR32].tnspB, R24 ;  /* 0x40600000201879f0 */ /* 0x000ff00008700818 */
[----:B------:R-:W-:Y:S01]  /*1920*/  HGMMA.64x32x16.F32 R24, gdesc[UR20].tnspB, R24, gsb0 ;  /* 0x40600000141879f0 */ /* 0x000fe20008000818 */
[----:B------:R-:W-:Y:S05]  /*1930*/  @!P0 BRA `(.L_x_49) ;  /* 0xfffffffc00048947 */ /* 0x000fea000383ffff */
.L_x_47:
[----:B------:R-:W-:Y:S02]  /*1940*/  WARPGROUP.DEPBAR.LE gsb0, 0x0 ;  /* 0x00008000000079c5 */ /* 0x000fe40000010000 */
[----:B----4-:R-:W-:Y:S01]  /*1950*/  BAR.SYNC.DEFER_BLOCKING 0x0 ;  /* 0x0000000000007b1d */ /* 0x010fe20000010000 */
[C---:B-1----:R-:W-:Y:S01]  /*1960*/  IMAD.SHL.U32 R2, R0.reuse, 0x40, RZ ;  /* 0x0000004000027824 */ /* 0x042fe200078e00ff */
[----:B-----5:R-:W-:Y:S01]  /*1970*/  SHF.R.U32.HI R4, RZ, 0x1, R0 ;  /* 0x00000001ff047819 */ /* 0x020fe20000011600 */
[----:B------:R-:W-:Y:S01]  /*1980*/  IMAD.SHL.U32 R3, R0, 0x10, RZ ;  /* 0x0000001000037824 */ /* 0x000fe200078e00ff */
[----:B------:R-:W-:Y:S02]  /*1990*/  F2FP.F16.F32.PACK_AB R24, R25, R24 ;  /* 0x000000181918723e */ /* 0x000fe400000000ff */
[----:B------:R-:W-:Y:S02]  /*19a0*/  ELECT P0, URZ, PT ;  /* 0x00000000003f782f */ /* 0x000fe40003800000 */
[----:B------:R-:W-:Y:S01]  /*19b0*/  LOP3.LUT R2, R2, 0x1800, RZ, 0xc0, !PT ;  /* 0x0000180002027812 */ /* 0x000fe200078ec0ff */
[----:B------:R-:W-:Y:S01]  /*19c0*/  UMOV UR17, UR14 ;  /* 0x0000000e00117c82 */ /* 0x000fe20008000000 */
[----:B------:R-:W-:Y:S01]  /*19d0*/  LOP3.LUT R5, R4, 0x40, RZ, 0xc0, !PT ;  /* 0x0000004004057812 */ /* 0x000fe200078ec0ff */
[----:B------:R-:W-:Y:S01]  /*19e0*/  UMOV UR18, UR11 ;  /* 0x0000000b00127c82 */ /* 0x000fe20008000000 */
[----:B------:R-:W-:-:S02]  /*19f0*/  LOP3.LUT R2, R2, 0x70, R3, 0xf8, !PT ;  /* 0x0000007002027812 */ /* 0x000fc400078ef803 */
[----:B------:R-:W-:Y:S01]  /*1a00*/  LOP3.LUT R5, R5, 0x10, R0, 0xf8, !PT ;  /* 0x0000001005057812 */ /* 0x000fe200078ef800 */
[----:B------:R-:W-:Y:S01]  /*1a10*/  IMAD.SHL.U32 R0, R0, 0x80, RZ ;  /* 0x0000008000007824 */ /* 0x000fe200078e00ff */
[----:B------:R-:W-:Y:S02]  /*1a20*/  F2FP.F16.F32.PACK_AB R25, R27, R26 ;  /* 0x0000001a1b19723e */ /* 0x000fe400000000ff */
[----:B------:R-:W-:Y:S02]  /*1a30*/  LOP3.LUT R5, R2, R5, RZ, 0x3c, !PT ;  /* 0x0000000502057212 */ /* 0x000fe400078e3cff */
[----:B------:R-:W-:Y:S02]  /*1a40*/  F2FP.F16.F32.PACK_AB R32, R33, R32 ;  /* 0x000000202120723e */ /* 0x000fe400000000ff */
[----:B------:R-:W-:Y:S02]  /*1a50*/  LOP3.LUT R0, R5, 0x780, R0, 0xf8, !PT ;  /* 0x0000078005007812 */ /* 0x000fe400078ef800 */
[----:B------:R-:W-:Y:S01]  /*1a60*/  F2FP.F16.F32.PACK_AB R26, R29, R28 ;  /* 0x0000001c1d1a723e */ /* 0x000fe200000000ff */
[----:B------:R-:W1:Y:S02]  /*1a70*/  @!P2 SYNCS.CCTL.IV [UR16+0xc000] ;  /* 0x00c00000ff00a9b1 */ /* 0x000e640008000010 */
[----:B-1----:R-:W-:Y:S01]  /*1a80*/  BAR.SYNC.DEFER_BLOCKING 0x0 ;  /* 0x0000000000007b1d */ /* 0x002fe20000010000 */
[C---:B------:R-:W-:Y:S01]  /*1a90*/  LOP3.LUT R2, R0.reuse, 0x20, RZ, 0x3c, !PT ;  /* 0x0000002000027812 */ /* 0x040fe200078e3cff */
[----:B------:R-:W-:Y:S01]  /*1aa0*/  VIADD R0, R0, UR16 ;  /* 0x0000001000007c36 */ /* 0x000fe20008000000 */
[----:B------:R-:W-:-:S02]  /*1ab0*/  F2FP.F16.F32.PACK_AB R27, R31, R30 ;  /* 0x0000001e1f1b723e */ /* 0x000fc400000000ff */
[----:B------:R-:W-:Y:S01]  /*1ac0*/  F2FP.F16.F32.PACK_AB R33, R35, R34 ;  /* 0x000000222321723e */ /* 0x000fe200000000ff */
[----:B------:R-:W-:Y:S01]  /*1ad0*/  VIADD R2, R2, UR16 ;  /* 0x0000001002027c36 */ /* 0x000fe20008000000 */
[----:B------:R-:W-:Y:S02]  /*1ae0*/  F2FP.F16.F32.PACK_AB R34, R37, R36 ;  /* 0x000000242522723e */ /* 0x000fe400000000ff */
[----:B------:R-:W-:Y:S02]  /*1af0*/  F2FP.F16.F32.PACK_AB R35, R39, R38 ;  /* 0x000000262723723e */ /* 0x000fe400000000ff */
[----:B------:R-:W-:Y:S01]  /*1b00*/  ISETP.LT.U32.AND P0, PT, R6, 0x20, P0 ;  /* 0x000000200600780c */ /* 0x000fe20000701070 */
[----:B------:R-:W1:Y:S02]  /*1b10*/  @!P2 SYNCS.CCTL.IV [UR16+0xc008] ;  /* 0x00c00800ff00a9b1 */ /* 0x000e640008000010 */
[----:B-1----:R-:W-:Y:S10]  /*1b20*/  BAR.SYNC.DEFER_BLOCKING 0x0 ;  /* 0x0000000000007b1d */ /* 0x002ff40000010000 */
[----:B------:R-:W-:Y:S01]  /*1b30*/  VOTEU.ANY UP0, P0 ;  /* 0x00000000003f7886 */ /* 0x000fe20000000100 */
[----:B------:R-:W-:-:S04]  /*1b40*/  VOTEU.ANY UP1, P0 ;  /* 0x00000000003f7886 */ /* 0x000fc80000020100 */
[----:B--2---:R-:W-:Y:S01]  /*1b50*/  @UP0 UMOV UR6, UR28 ;  /* 0x0000001c00060c82 */ /* 0x004fe20008000000 */
[----:B------:R-:W-:Y:S01]  /*1b60*/  @UP0 UMOV UR7, UR29 ;  /* 0x0000001d00070c82 */ /* 0x000fe20008000000 */
[----:B------:R-:W1:Y:S02]  /*1b70*/  @!P2 SYNCS.CCTL.IV [UR16+0xc010] ;  /* 0x00c01000ff00a9b1 */ /* 0x000e640008000010 */
[----:B-1----:R-:W-:Y:S04]  /*1b80*/  STSM.16.M88.4 [R0], R24 ;  /* 0x0000001800007844 */ /* 0x002fe80000000200 */
[----:B------:R-:W-:Y:S01]  /*1b90*/  STSM.16.M88.4 [R2], R32 ;  /* 0x0000002002007844 */ /* 0x000fe20000000200 */
[----:B------:R1:W-:Y:S06]  /*1ba0*/  MEMBAR.ALL.CTA ;  /* 0x0000000000007992 */ /* 0x0003ec0000008000 */
[----:B-1----:R-:W1:Y:S02]  /*1bb0*/  FENCE.VIEW.ASYNC.S ;  /* 0x00000000000073c6 */ /* 0x002e640000000000 */
[----:B-1----:R-:W-:Y:S06]  /*1bc0*/  BAR.SYNC.DEFER_BLOCKING 0x0 ;  /* 0x0000000000007b1d */ /* 0x002fec0000010000 */
[----:B------:R1:W-:Y:S01]  /*1bd0*/  @UP1 UTMASTG.2D [UR16], [UR6] ;  /* 0x00000010060013b5 */ /* 0x0003e20008008000 */
[----:B------:R0:W-:Y:S01]  /*1be0*/  UTMACMDFLUSH ;  /* 0x00000000000079b7 */ /* 0x0001e20000000000 */
[----:B------:R-:W-:-:S04]  /*1bf0*/  DEPBAR.LE SB0, 0x0 ;  /* 0x000080000000791a */ /* 0x000fc80000000000 */
[----:B------:R-:W-:Y:S06]  /*1c00*/  BAR.SYNC.DEFER_BLOCKING 0x0 ;  /* 0x0000000000007b1d */ /* 0x000fec0000010000 */
[----:B-1----:R-:W-:Y:S05]  /*1c10*/  EXIT ;  /* 0x000000000000794d */ /* 0x002fea0003800000 */
.L_x_48:
[----:B------:R-:W1:Y:S02]  /*1c20*/  SYNCS.PHASECHK.TRANS64.TRYWAIT P0, [UR32+0xc000], R2 ;  /* 0x00c00002ff0075a7 */ /* 0x000e640008000160 */
[----:B-1----:R-:W-:Y:S05]  /*1c30*/  @!P0 BRA `(.L_x_48) ;  /* 0xfffffffc00f88947 */ /* 0x002fea000383ffff */
[----:B------:R-:W-:Y:S05]  /*1c40*/  BRA `(.L_x_50) ;  /* 0xfffffff800dc7947 */ /* 0x000fea000383ffff */
.L_x_51:
[----:B------:R-:W-:-:S00]  /*1c50*/  BRA `(.L_x_51) ;  /* 0xfffffffc00fc7947 */ /* 0x000fc0000383ffff */
[----:B------:R-:W-:-:S00]  /*1c60*/  NOP ;  /* 0x0000000000007918 */ /* 0x000fc00000000000 */
        /* <DEDUP_REMOVED lines=9> */
.L_x_52:


//--------------------- .nv.shared.gluon_wgmma    --------------------------
	.section	.nv.shared.gluon_wgmma,"aw",@nobits
	.sectionflags	@""
	.align	16
	.zero		1024


//--------------------- .nv.shared.reserved.0     --------------------------
	.section	.nv.shared.reserved.0,"aw",@nobits
	.weak		__nv_reservedSMEM_offset_0_alias
	.size		__nv_reservedSMEM_offset_0_alias, 0, 0
	.other		__nv_reservedSMEM_offset_0_alias,@"STO_CUDA_RESERVED_SHARED STV_DEFAULT"
__nv_reservedSMEM_offset_0_alias:
	.zero		0


//--------------------- .nv.constant0.gluon_wgmma --------------------------
	.section	.nv.constant0.gluon_wgmma,"a",@progbits
	.sectionflags	@""
	.align	4
.nv.constant0.gluon_wgmma:
	.zero		608


//--------------------- SYMBOLS --------------------------

	.type		.nv.reservedSmem.offset0,@object
	.size		.nv.reservedSmem.offset0,0x4
